//
// Generated by NVIDIA NVVM Compiler
//
// Compiler Build ID: CL-36424714
// Cuda compilation tools, release 13.0, V13.0.88
// Based on NVVM 20.0.0
//

.version 9.0
.target sm_100
.address_size 64

	// .globl	sieve_wheel_primes
// _ZZ14twin_sum_wheelE5s_sum has been demoted
// _ZZ14twin_sum_wheelE5s_cnt has been demoted

.visible .entry sieve_wheel_primes(
	.param .u64 sieve_wheel_primes_param_0,
	.param .u64 sieve_wheel_primes_param_1,
	.param .u32 sieve_wheel_primes_param_2,
	.param .u64 .ptr .align 1 sieve_wheel_primes_param_3,
	.param .u32 sieve_wheel_primes_param_4,
	.param .u64 .ptr .align 1 sieve_wheel_primes_param_5,
	.param .u64 .ptr .align 1 sieve_wheel_primes_param_6,
	.param .u32 sieve_wheel_primes_param_7,
	.param .u64 .ptr .align 1 sieve_wheel_primes_param_8,
	.param .u64 .ptr .align 1 sieve_wheel_primes_param_9
)
{
	.reg .pred 	%p<20>;
	.reg .b32 	%r<50>;
	.reg .b64 	%rd<81>;

	ld.param.u64 	%rd35, [sieve_wheel_primes_param_0];
	ld.param.u64 	%rd36, [sieve_wheel_primes_param_1];
	ld.param.u32 	%r9, [sieve_wheel_primes_param_2];
	ld.param.u64 	%rd37, [sieve_wheel_primes_param_3];
	ld.param.u32 	%r10, [sieve_wheel_primes_param_4];
	ld.param.u32 	%r11, [sieve_wheel_primes_param_7];
	ld.param.u64 	%rd40, [sieve_wheel_primes_param_8];
	ld.param.u64 	%rd41, [sieve_wheel_primes_param_9];
	mov.u32 	%r12, %ctaid.x;
	mov.u32 	%r1, %ntid.x;
	mov.u32 	%r13, %tid.x;
	mad.lo.s32 	%r48, %r12, %r1, %r13;
	setp.ge.u32 	%p1, %r48, %r11;
	@%p1 bra 	$L__BB0_26;
	setp.lt.s32 	%p2, %r10, 1;
	cvt.u64.u32 	%rd1, %r9;
	add.s64 	%rd2, %rd36, %rd35;
	cvt.u64.u32 	%rd3, %r10;
	@%p2 bra 	$L__BB0_26;
	mov.u32 	%r14, %nctaid.x;
	mul.lo.s32 	%r3, %r1, %r14;
	cvta.to.global.u64 	%rd4, %rd37;
	cvta.to.global.u64 	%rd5, %rd41;
	cvta.to.global.u64 	%rd6, %rd40;
$L__BB0_3:
	ld.param.u64 	%rd71, [sieve_wheel_primes_param_6];
	ld.param.u64 	%rd70, [sieve_wheel_primes_param_5];
	cvta.to.global.u64 	%rd42, %rd70;
	mul.wide.u32 	%rd43, %r48, 4;
	add.s64 	%rd44, %rd42, %rd43;
	ld.global.nc.u32 	%r15, [%rd44];
	cvta.to.global.u64 	%rd45, %rd71;
	add.s64 	%rd46, %rd45, %rd43;
	cvt.u64.u32 	%rd7, %r15;
	mul.wide.u32 	%rd8, %r15, %r15;
	ld.global.nc.u32 	%r5, [%rd46];
	and.b64  	%rd47, %rd35, -4294967296;
	setp.ne.s64 	%p3, %rd47, 0;
	@%p3 bra 	$L__BB0_5;
	cvt.u32.u64 	%r16, %rd7;
	cvt.u32.u64 	%r17, %rd35;
	rem.u32 	%r18, %r17, %r16;
	cvt.u64.u32 	%rd72, %r18;
	bra.uni 	$L__BB0_6;
$L__BB0_5:
	rem.u64 	%rd72, %rd35, %rd7;
$L__BB0_6:
	mov.b32 	%r49, 0;
$L__BB0_7:
	cvt.u32.u64 	%r20, %rd7;
	cvt.u64.u32 	%rd12, %r49;
	mul.wide.u32 	%rd48, %r49, 4;
	add.s64 	%rd49, %rd4, %rd48;
	ld.global.nc.u32 	%r21, [%rd49];
	cvt.u64.u32 	%rd13, %r21;
	rem.u32 	%r22, %r21, %r20;
	sub.s32 	%r23, %r20, %r22;
	rem.u32 	%r24, %r23, %r20;
	mul.wide.u32 	%rd14, %r24, %r5;
	and.b64  	%rd50, %rd14, -4294967296;
	setp.ne.s64 	%p4, %rd50, 0;
	@%p4 bra 	$L__BB0_9;
	cvt.u32.u64 	%r25, %rd7;
	cvt.u32.u64 	%r26, %rd14;
	rem.u32 	%r27, %r26, %r25;
	cvt.u64.u32 	%rd73, %r27;
	bra.uni 	$L__BB0_10;
$L__BB0_9:
	rem.u64 	%rd73, %rd14, %rd7;
$L__BB0_10:
	cvt.u32.u64 	%r28, %rd7;
	cvt.u32.u64 	%r29, %rd13;
	add.s32 	%r30, %r29, 2;
	rem.u32 	%r31, %r30, %r28;
	sub.s32 	%r32, %r28, %r31;
	rem.u32 	%r33, %r32, %r28;
	mul.wide.u32 	%rd18, %r33, %r5;
	and.b64  	%rd51, %rd18, -4294967296;
	setp.ne.s64 	%p5, %rd51, 0;
	@%p5 bra 	$L__BB0_12;
	cvt.u32.u64 	%r34, %rd7;
	cvt.u32.u64 	%r35, %rd18;
	rem.u32 	%r36, %r35, %r34;
	cvt.u64.u32 	%rd74, %r36;
	bra.uni 	$L__BB0_13;
$L__BB0_12:
	rem.u64 	%rd74, %rd18, %rd7;
$L__BB0_13:
	setp.gt.u64 	%p6, %rd72, %rd73;
	selp.b64 	%rd52, %rd7, 0, %p6;
	add.s64 	%rd53, %rd73, %rd35;
	sub.s64 	%rd54, %rd53, %rd72;
	add.s64 	%rd76, %rd54, %rd52;
	setp.ge.u64 	%p7, %rd76, %rd2;
	@%p7 bra 	$L__BB0_16;
$L__BB0_14:
	mad.lo.s64 	%rd55, %rd76, %rd1, %rd13;
	setp.ge.u64 	%p8, %rd55, %rd8;
	@%p8 bra 	$L__BB0_16;
	add.s64 	%rd76, %rd76, %rd7;
	setp.lt.u64 	%p9, %rd76, %rd2;
	@%p9 bra 	$L__BB0_14;
$L__BB0_16:
	setp.ge.u64 	%p10, %rd76, %rd2;
	@%p10 bra 	$L__BB0_18;
$L__BB0_17:
	sub.s64 	%rd56, %rd76, %rd35;
	mad.lo.s64 	%rd57, %rd56, %rd3, %rd12;
	shr.u64 	%rd58, %rd57, 3;
	and.b64  	%rd59, %rd58, 17179869180;
	add.s64 	%rd60, %rd6, %rd59;
	cvt.u32.u64 	%r37, %rd57;
	and.b32  	%r38, %r37, 31;
	mov.b32 	%r39, 1;
	shl.b32 	%r40, %r39, %r38;
	atom.global.or.b32 	%r41, [%rd60], %r40;
	add.s64 	%rd76, %rd76, %rd7;
	setp.lt.u64 	%p11, %rd76, %rd2;
	@%p11 bra 	$L__BB0_17;
$L__BB0_18:
	setp.gt.u64 	%p12, %rd72, %rd74;
	selp.b64 	%rd61, %rd7, 0, %p12;
	add.s64 	%rd62, %rd74, %rd35;
	sub.s64 	%rd63, %rd62, %rd72;
	add.s64 	%rd79, %rd63, %rd61;
	setp.ge.u64 	%p13, %rd79, %rd2;
	@%p13 bra 	$L__BB0_22;
	add.s64 	%rd29, %rd13, 2;
$L__BB0_20:
	mad.lo.s64 	%rd64, %rd79, %rd1, %rd29;
	setp.ge.u64 	%p14, %rd64, %rd8;
	@%p14 bra 	$L__BB0_22;
	add.s64 	%rd79, %rd79, %rd7;
	setp.lt.u64 	%p15, %rd79, %rd2;
	@%p15 bra 	$L__BB0_20;
$L__BB0_22:
	setp.ge.u64 	%p16, %rd79, %rd2;
	@%p16 bra 	$L__BB0_24;
$L__BB0_23:
	sub.s64 	%rd65, %rd79, %rd35;
	mad.lo.s64 	%rd66, %rd65, %rd3, %rd12;
	shr.u64 	%rd67, %rd66, 3;
	and.b64  	%rd68, %rd67, 17179869180;
	add.s64 	%rd69, %rd5, %rd68;
	cvt.u32.u64 	%r42, %rd66;
	and.b32  	%r43, %r42, 31;
	mov.b32 	%r44, 1;
	shl.b32 	%r45, %r44, %r43;
	atom.global.or.b32 	%r46, [%rd69], %r45;
	add.s64 	%rd79, %rd79, %rd7;
	setp.lt.u64 	%p17, %rd79, %rd2;
	@%p17 bra 	$L__BB0_23;
$L__BB0_24:
	cvt.u32.u64 	%r47, %rd12;
	add.s32 	%r49, %r47, 1;
	setp.ne.s32 	%p18, %r49, %r10;
	@%p18 bra 	$L__BB0_7;
	add.s32 	%r48, %r48, %r3;
	setp.lt.u32 	%p19, %r48, %r11;
	@%p19 bra 	$L__BB0_3;
$L__BB0_26:
	ret;

}
	// .globl	twin_sum_wheel
.visible .entry twin_sum_wheel(
	.param .u64 twin_sum_wheel_param_0,
	.param .u64 twin_sum_wheel_param_1,
	.param .u32 twin_sum_wheel_param_2,
	.param .u64 .ptr .align 1 twin_sum_wheel_param_3,
	.param .u32 twin_sum_wheel_param_4,
	.param .u64 twin_sum_wheel_param_5,
	.param .u64 .ptr .align 1 twin_sum_wheel_param_6,
	.param .u64 .ptr .align 1 twin_sum_wheel_param_7,
	.param .u64 .ptr .align 1 twin_sum_wheel_param_8,
	.param .u64 .ptr .align 1 twin_sum_wheel_param_9
)
{
	.reg .pred 	%p<55>;
	.reg .b32 	%r<129>;
	.reg .b64 	%rd<116>;
	.reg .b64 	%fd<44>;
	// demoted variable
	.shared .align 8 .b8 _ZZ14twin_sum_wheelE5s_sum[64];
	// demoted variable
	.shared .align 8 .b8 _ZZ14twin_sum_wheelE5s_cnt[64];
	ld.param.u64 	%rd26, [twin_sum_wheel_param_0];
	ld.param.u64 	%rd34, [twin_sum_wheel_param_1];
	ld.param.u32 	%r14, [twin_sum_wheel_param_2];
	ld.param.u64 	%rd27, [twin_sum_wheel_param_3];
	ld.param.s32 	%rd1, [twin_sum_wheel_param_4];
	ld.param.u64 	%rd28, [twin_sum_wheel_param_5];
	ld.param.u64 	%rd30, [twin_sum_wheel_param_7];
	mul.lo.s64 	%rd2, %rd34, %rd1;
	add.s64 	%rd35, %rd2, 31;
	shr.u64 	%rd36, %rd35, 5;
	cvt.u32.u64 	%r1, %rd36;
	mov.u32 	%r15, %ctaid.x;
	mov.u32 	%r2, %ntid.x;
	mov.u32 	%r3, %tid.x;
	mad.lo.s32 	%r126, %r15, %r2, %r3;
	setp.ge.u32 	%p1, %r126, %r1;
	mov.b64 	%rd112, 0;
	mov.f64 	%fd40, 0d0000000000000000;
	@%p1 bra 	$L__BB1_12;
	cvt.u64.u32 	%rd3, %r14;
	mov.u32 	%r16, %nctaid.x;
	mul.lo.s32 	%r5, %r2, %r16;
	cvta.to.global.u64 	%rd4, %rd30;
	cvta.to.global.u64 	%rd5, %rd27;
	mov.f64 	%fd40, 0d0000000000000000;
	mov.b64 	%rd112, 0;
$L__BB1_2:
	ld.param.u64 	%rd105, [twin_sum_wheel_param_6];
	cvta.to.global.u64 	%rd38, %rd105;
	mul.wide.u32 	%rd39, %r126, 4;
	add.s64 	%rd40, %rd38, %rd39;
	ld.global.nc.u32 	%r18, [%rd40];
	add.s64 	%rd41, %rd4, %rd39;
	ld.global.nc.u32 	%r19, [%rd41];
	or.b32  	%r7, %r19, %r18;
	mul.wide.u32 	%rd7, %r126, 32;
	setp.le.u64 	%p2, %rd2, %rd7;
	mov.b32 	%r128, 0;
	@%p2 bra 	$L__BB1_4;
	max.u64 	%rd42, %rd2, %rd7;
	sub.s64 	%rd43, %rd42, %rd7;
	not.b32 	%r20, %r7;
	setp.lt.u64 	%p3, %rd43, 32;
	cvt.u32.u64 	%r21, %rd43;
	mov.b32 	%r22, -1;
	shl.b32 	%r23, %r22, %r21;
	not.b32 	%r24, %r23;
	selp.b32 	%r25, %r24, -1, %p3;
	and.b32  	%r128, %r25, %r20;
$L__BB1_4:
	setp.eq.s32 	%p4, %r128, 0;
	@%p4 bra 	$L__BB1_11;
$L__BB1_5:
	brev.b32 	%r26, %r128;
	bfind.shiftamt.u32 	%r27, %r26;
	add.s32 	%r28, %r128, -1;
	and.b32  	%r128, %r28, %r128;
	cvt.u64.u32 	%rd44, %r27;
	add.s64 	%rd9, %rd7, %rd44;
	or.b64  	%rd45, %rd9, %rd1;
	and.b64  	%rd46, %rd45, -4294967296;
	setp.ne.s64 	%p5, %rd46, 0;
	@%p5 bra 	$L__BB1_7;
	cvt.u32.u64 	%r29, %rd1;
	cvt.u32.u64 	%r30, %rd9;
	div.u32 	%r31, %r30, %r29;
	mul.lo.s32 	%r32, %r31, %r29;
	sub.s32 	%r33, %r30, %r32;
	cvt.u64.u32 	%rd110, %r31;
	cvt.u64.u32 	%rd111, %r33;
	bra.uni 	$L__BB1_8;
$L__BB1_7:
	div.u64 	%rd110, %rd9, %rd1;
	mul.lo.s64 	%rd47, %rd110, %rd1;
	sub.s64 	%rd111, %rd9, %rd47;
$L__BB1_8:
	add.s64 	%rd48, %rd110, %rd26;
	shl.b64 	%rd49, %rd111, 2;
	and.b64  	%rd50, %rd49, 17179869180;
	add.s64 	%rd51, %rd5, %rd50;
	ld.global.nc.u32 	%r34, [%rd51];
	cvt.u64.u32 	%rd52, %r34;
	mad.lo.s64 	%rd16, %rd48, %rd3, %rd52;
	setp.lt.u64 	%p6, %rd16, 3;
	add.s64 	%rd17, %rd16, 2;
	setp.gt.u64 	%p7, %rd17, %rd28;
	or.pred  	%p8, %p6, %p7;
	@%p8 bra 	$L__BB1_10;
	cvt.rn.f64.u64 	%fd13, %rd16;
	rcp.rn.f64 	%fd14, %fd13;
	cvt.rn.f64.u64 	%fd15, %rd17;
	rcp.rn.f64 	%fd16, %fd15;
	add.f64 	%fd17, %fd14, %fd16;
	add.f64 	%fd40, %fd40, %fd17;
	add.s64 	%rd112, %rd112, 1;
$L__BB1_10:
	setp.ne.s32 	%p9, %r128, 0;
	@%p9 bra 	$L__BB1_5;
$L__BB1_11:
	add.s32 	%r126, %r126, %r5;
	setp.lt.u32 	%p10, %r126, %r1;
	@%p10 bra 	$L__BB1_2;
$L__BB1_12:
	{
	.reg .b32 %temp; 
	mov.b64 	{%temp, %r35}, %fd40;
	}
	{
	.reg .b32 %temp; 
	mov.b64 	{%r36, %temp}, %fd40;
	}
	shfl.sync.down.b32	%r37|%p11, %r36, 16, 31, -1;
	shfl.sync.down.b32	%r38|%p12, %r35, 16, 31, -1;
	mov.b64 	%fd18, {%r37, %r38};
	add.f64 	%fd19, %fd40, %fd18;
	{
	.reg .b32 %temp; 
	mov.b64 	{%r39, %temp}, %fd19;
	}
	{
	.reg .b32 %temp; 
	mov.b64 	{%temp, %r40}, %fd19;
	}
	shfl.sync.down.b32	%r41|%p13, %r39, 8, 31, -1;
	shfl.sync.down.b32	%r42|%p14, %r40, 8, 31, -1;
	mov.b64 	%fd20, {%r41, %r42};
	add.f64 	%fd21, %fd19, %fd20;
	{
	.reg .b32 %temp; 
	mov.b64 	{%r43, %temp}, %fd21;
	}
	{
	.reg .b32 %temp; 
	mov.b64 	{%temp, %r44}, %fd21;
	}
	shfl.sync.down.b32	%r45|%p15, %r43, 4, 31, -1;
	shfl.sync.down.b32	%r46|%p16, %r44, 4, 31, -1;
	mov.b64 	%fd22, {%r45, %r46};
	add.f64 	%fd23, %fd21, %fd22;
	{
	.reg .b32 %temp; 
	mov.b64 	{%r47, %temp}, %fd23;
	}
	{
	.reg .b32 %temp; 
	mov.b64 	{%temp, %r48}, %fd23;
	}
	shfl.sync.down.b32	%r49|%p17, %r47, 2, 31, -1;
	shfl.sync.down.b32	%r50|%p18, %r48, 2, 31, -1;
	mov.b64 	%fd24, {%r49, %r50};
	add.f64 	%fd25, %fd23, %fd24;
	{
	.reg .b32 %temp; 
	mov.b64 	{%r51, %temp}, %fd25;
	}
	{
	.reg .b32 %temp; 
	mov.b64 	{%temp, %r52}, %fd25;
	}
	shfl.sync.down.b32	%r53|%p19, %r51, 1, 31, -1;
	shfl.sync.down.b32	%r54|%p20, %r52, 1, 31, -1;
	mov.b64 	%fd26, {%r53, %r54};
	add.f64 	%fd7, %fd25, %fd26;
	cvt.u32.u64 	%r55, %rd112;
	{ .reg .b32 tmp; mov.b64 {tmp, %r56}, %rd112; }
	shfl.sync.down.b32	%r57|%p21, %r55, 16, 31, -1;
	shfl.sync.down.b32	%r58|%p22, %r56, 16, 31, -1;
	cvt.u64.u32 	%rd53, %r58;
	shl.b64 	%rd54, %rd53, 32;
	cvt.u64.u32 	%rd55, %r57;
	add.s64 	%rd56, %rd112, %rd55;
	add.s64 	%rd57, %rd56, %rd54;
	cvt.u32.u64 	%r59, %rd56;
	{ .reg .b32 tmp; mov.b64 {tmp, %r60}, %rd57; }
	shfl.sync.down.b32	%r61|%p23, %r59, 8, 31, -1;
	shfl.sync.down.b32	%r62|%p24, %r60, 8, 31, -1;
	cvt.u64.u32 	%rd58, %r62;
	shl.b64 	%rd59, %rd58, 32;
	cvt.u64.u32 	%rd60, %r61;
	add.s64 	%rd61, %rd57, %rd60;
	add.s64 	%rd62, %rd61, %rd59;
	cvt.u32.u64 	%r63, %rd61;
	{ .reg .b32 tmp; mov.b64 {tmp, %r64}, %rd62; }
	shfl.sync.down.b32	%r65|%p25, %r63, 4, 31, -1;
	shfl.sync.down.b32	%r66|%p26, %r64, 4, 31, -1;
	cvt.u64.u32 	%rd63, %r66;
	shl.b64 	%rd64, %rd63, 32;
	cvt.u64.u32 	%rd65, %r65;
	add.s64 	%rd66, %rd62, %rd65;
	add.s64 	%rd67, %rd66, %rd64;
	cvt.u32.u64 	%r67, %rd66;
	{ .reg .b32 tmp; mov.b64 {tmp, %r68}, %rd67; }
	shfl.sync.down.b32	%r69|%p27, %r67, 2, 31, -1;
	shfl.sync.down.b32	%r70|%p28, %r68, 2, 31, -1;
	cvt.u64.u32 	%rd68, %r70;
	shl.b64 	%rd69, %rd68, 32;
	cvt.u64.u32 	%rd70, %r69;
	add.s64 	%rd71, %rd67, %rd70;
	add.s64 	%rd72, %rd71, %rd69;
	cvt.u32.u64 	%r71, %rd71;
	{ .reg .b32 tmp; mov.b64 {tmp, %r72}, %rd72; }
	shfl.sync.down.b32	%r73|%p29, %r71, 1, 31, -1;
	shfl.sync.down.b32	%r74|%p30, %r72, 1, 31, -1;
	cvt.u64.u32 	%rd73, %r74;
	shl.b64 	%rd74, %rd73, 32;
	cvt.u64.u32 	%rd75, %r73;
	add.s64 	%rd76, %rd72, %rd75;
	add.s64 	%rd22, %rd76, %rd74;
	and.b32  	%r13, %r3, 31;
	setp.ne.s32 	%p31, %r13, 0;
	@%p31 bra 	$L__BB1_14;
	shr.u32 	%r75, %r3, 2;
	mov.u32 	%r76, _ZZ14twin_sum_wheelE5s_sum;
	add.s32 	%r77, %r76, %r75;
	st.shared.f64 	[%r77], %fd7;
	mov.u32 	%r78, _ZZ14twin_sum_wheelE5s_cnt;
	add.s32 	%r79, %r78, %r75;
	st.shared.u64 	[%r79], %rd22;
$L__BB1_14:
	bar.sync 	0;
	setp.gt.u32 	%p32, %r3, 31;
	@%p32 bra 	$L__BB1_19;
	shr.u32 	%r80, %r2, 5;
	setp.ge.u32 	%p33, %r13, %r80;
	mov.b64 	%rd115, 0;
	mov.f64 	%fd43, 0d0000000000000000;
	@%p33 bra 	$L__BB1_17;
	shl.b32 	%r81, %r13, 3;
	mov.u32 	%r82, _ZZ14twin_sum_wheelE5s_sum;
	add.s32 	%r83, %r82, %r81;
	ld.shared.f64 	%fd43, [%r83];
	mov.u32 	%r84, _ZZ14twin_sum_wheelE5s_cnt;
	add.s32 	%r85, %r84, %r81;
	ld.shared.u64 	%rd115, [%r85];
$L__BB1_17:
	setp.ne.s32 	%p34, %r13, 0;
	{
	.reg .b32 %temp; 
	mov.b64 	{%temp, %r86}, %fd43;
	}
	{
	.reg .b32 %temp; 
	mov.b64 	{%r87, %temp}, %fd43;
	}
	shfl.sync.down.b32	%r88|%p35, %r87, 16, 31, -1;
	shfl.sync.down.b32	%r89|%p36, %r86, 16, 31, -1;
	mov.b64 	%fd28, {%r88, %r89};
	add.f64 	%fd29, %fd43, %fd28;
	{
	.reg .b32 %temp; 
	mov.b64 	{%r90, %temp}, %fd29;
	}
	{
	.reg .b32 %temp; 
	mov.b64 	{%temp, %r91}, %fd29;
	}
	shfl.sync.down.b32	%r92|%p37, %r90, 8, 31, -1;
	shfl.sync.down.b32	%r93|%p38, %r91, 8, 31, -1;
	mov.b64 	%fd30, {%r92, %r93};
	add.f64 	%fd31, %fd29, %fd30;
	{
	.reg .b32 %temp; 
	mov.b64 	{%r94, %temp}, %fd31;
	}
	{
	.reg .b32 %temp; 
	mov.b64 	{%temp, %r95}, %fd31;
	}
	shfl.sync.down.b32	%r96|%p39, %r94, 4, 31, -1;
	shfl.sync.down.b32	%r97|%p40, %r95, 4, 31, -1;
	mov.b64 	%fd32, {%r96, %r97};
	add.f64 	%fd33, %fd31, %fd32;
	{
	.reg .b32 %temp; 
	mov.b64 	{%r98, %temp}, %fd33;
	}
	{
	.reg .b32 %temp; 
	mov.b64 	{%temp, %r99}, %fd33;
	}
	shfl.sync.down.b32	%r100|%p41, %r98, 2, 31, -1;
	shfl.sync.down.b32	%r101|%p42, %r99, 2, 31, -1;
	mov.b64 	%fd34, {%r100, %r101};
	add.f64 	%fd35, %fd33, %fd34;
	{
	.reg .b32 %temp; 
	mov.b64 	{%r102, %temp}, %fd35;
	}
	{
	.reg .b32 %temp; 
	mov.b64 	{%temp, %r103}, %fd35;
	}
	shfl.sync.down.b32	%r104|%p43, %r102, 1, 31, -1;
	shfl.sync.down.b32	%r105|%p44, %r103, 1, 31, -1;
	mov.b64 	%fd36, {%r104, %r105};
	add.f64 	%fd10, %fd35, %fd36;
	cvt.u32.u64 	%r106, %rd115;
	{ .reg .b32 tmp; mov.b64 {tmp, %r107}, %rd115; }
	shfl.sync.down.b32	%r108|%p45, %r106, 16, 31, -1;
	shfl.sync.down.b32	%r109|%p46, %r107, 16, 31, -1;
	cvt.u64.u32 	%rd78, %r109;
	shl.b64 	%rd79, %rd78, 32;
	cvt.u64.u32 	%rd80, %r108;
	add.s64 	%rd81, %rd115, %rd80;
	add.s64 	%rd82, %rd81, %rd79;
	cvt.u32.u64 	%r110, %rd81;
	{ .reg .b32 tmp; mov.b64 {tmp, %r111}, %rd82; }
	shfl.sync.down.b32	%r112|%p47, %r110, 8, 31, -1;
	shfl.sync.down.b32	%r113|%p48, %r111, 8, 31, -1;
	cvt.u64.u32 	%rd83, %r113;
	shl.b64 	%rd84, %rd83, 32;
	cvt.u64.u32 	%rd85, %r112;
	add.s64 	%rd86, %rd82, %rd85;
	add.s64 	%rd87, %rd86, %rd84;
	cvt.u32.u64 	%r114, %rd86;
	{ .reg .b32 tmp; mov.b64 {tmp, %r115}, %rd87; }
	shfl.sync.down.b32	%r116|%p49, %r114, 4, 31, -1;
	shfl.sync.down.b32	%r117|%p50, %r115, 4, 31, -1;
	cvt.u64.u32 	%rd88, %r117;
	shl.b64 	%rd89, %rd88, 32;
	cvt.u64.u32 	%rd90, %r116;
	add.s64 	%rd91, %rd87, %rd90;
	add.s64 	%rd92, %rd91, %rd89;
	cvt.u32.u64 	%r118, %rd91;
	{ .reg .b32 tmp; mov.b64 {tmp, %r119}, %rd92; }
	shfl.sync.down.b32	%r120|%p51, %r118, 2, 31, -1;
	shfl.sync.down.b32	%r121|%p52, %r119, 2, 31, -1;
	cvt.u64.u32 	%rd93, %r121;
	shl.b64 	%rd94, %rd93, 32;
	cvt.u64.u32 	%rd95, %r120;
	add.s64 	%rd96, %rd92, %rd95;
	add.s64 	%rd97, %rd96, %rd94;
	cvt.u32.u64 	%r122, %rd96;
	{ .reg .b32 tmp; mov.b64 {tmp, %r123}, %rd97; }
	shfl.sync.down.b32	%r124|%p53, %r122, 1, 31, -1;
	shfl.sync.down.b32	%r125|%p54, %r123, 1, 31, -1;
	cvt.u64.u32 	%rd98, %r125;
	shl.b64 	%rd99, %rd98, 32;
	cvt.u64.u32 	%rd100, %r124;
	add.s64 	%rd101, %rd97, %rd100;
	add.s64 	%rd25, %rd101, %rd99;
	@%p34 bra 	$L__BB1_19;
	ld.param.u64 	%rd107, [twin_sum_wheel_param_9];
	ld.param.u64 	%rd106, [twin_sum_wheel_param_8];
	cvta.to.global.u64 	%rd102, %rd106;
	atom.global.add.f64 	%fd37, [%rd102], %fd10;
	cvta.to.global.u64 	%rd103, %rd107;
	atom.global.add.u64 	%rd104, [%rd103], %rd25;
$L__BB1_19:
	ret;

}


// ===== COMPILED SASS (sm_100) =====

	.target	sm_100

	.elftype	@"ET_EXEC"


//--------------------- .note.nv.tkinfo           --------------------------
	.section	.note.nv.tkinfo,"",@"SHT_NOTE"
	.sectionflags	@"SHF_NOTE_NV_TKINFO"
	.tkinfo
        /*0018*/ 	.word	0x00000002
        /*0030*/ 	.string	""
        /*0030*/ 	.string	"ptxas"
        /*0030*/ 	.string	"Cuda compilation tools, release 13.0, V13.0.88"
        /*0030*/ 	.string	"Build cuda_13.0.r13.0/compiler.36424714_0"
        /*0030*/ 	.string	"-arch sm_100 -m 64 "



//--------------------- .note.nv.cuinfo           --------------------------
	.section	.note.nv.cuinfo,"",@"SHT_NOTE"
	.sectionflags	@"SHF_NOTE_NV_CUINFO"
        /*0018*/ 	.short	0x0002
        /*001a*/ 	.short	0x0064
        /*001c*/ 	.short	0x0082
	.zero		2


//--------------------- .nv.info                  --------------------------
	.section	.nv.info,"",@"SHT_CUDA_INFO"
	.align	4


	//----- nvinfo : EIATTR_REGCOUNT
	.align		4
        /*0000*/ 	.byte	0x04, 0x2f
        /*0002*/ 	.short	(.L_1 - .L_0)
	.align		4
.L_0:
        /*0004*/ 	.word	index@(sieve_wheel_primes)
        /*0008*/ 	.word	0x0000001e


	//----- nvinfo : EIATTR_FRAME_SIZE
	.align		4
.L_1:
        /*000c*/ 	.byte	0x04, 0x11
        /*000e*/ 	.short	(.L_3 - .L_2)
	.align		4
.L_2:
        /*0010*/ 	.word	index@($__internal_2_$__cuda_sm20_rem_u64)
        /*0014*/ 	.word	0x00000000


	//----- nvinfo : EIATTR_FRAME_SIZE
	.align		4
.L_3:
        /*0018*/ 	.byte	0x04, 0x11
        /*001a*/ 	.short	(.L_5 - .L_4)
	.align		4
.L_4:
        /*001c*/ 	.word	index@(sieve_wheel_primes)
        /*0020*/ 	.word	0x00000000


	//----- nvinfo : EIATTR_REGCOUNT
	.align		4
.L_5:
        /*0024*/ 	.byte	0x04, 0x2f
        /*0026*/ 	.short	(.L_7 - .L_6)
	.align		4
.L_6:
        /*0028*/ 	.word	index@(twin_sum_wheel)
        /*002c*/ 	.word	0x0000001f


	//----- nvinfo : EIATTR_FRAME_SIZE
	.align		4
.L_7:
        /*0030*/ 	.byte	0x04, 0x11
        /*0032*/ 	.short	(.L_9 - .L_8)
	.align		4
.L_8:
        /*0034*/ 	.word	index@($__internal_1_$__cuda_sm20_div_u64)
        /*0038*/ 	.word	0x00000000


	//----- nvinfo : EIATTR_FRAME_SIZE
	.align		4
.L_9:
        /*003c*/ 	.byte	0x04, 0x11
        /*003e*/ 	.short	(.L_11 - .L_10)
	.align		4
.L_10:
        /*0040*/ 	.word	index@($__internal_0_$__cuda_sm20_dblrcp_rn_slowpath_v3)
        /*0044*/ 	.word	0x00000000


	//----- nvinfo : EIATTR_FRAME_SIZE
	.align		4
.L_11:
        /*0048*/ 	.byte	0x04, 0x11
        /*004a*/ 	.short	(.L_13 - .L_12)
	.align		4
.L_12:
        /*004c*/ 	.word	index@(twin_sum_wheel)
        /*0050*/ 	.word	0x00000000


	//----- nvinfo : EIATTR_MIN_STACK_SIZE
	.align		4
.L_13:
        /*0054*/ 	.byte	0x04, 0x12
        /*0056*/ 	.short	(.L_15 - .L_14)
	.align		4
.L_14:
        /*0058*/ 	.word	index@(twin_sum_wheel)
        /*005c*/ 	.word	0x00000000


	//----- nvinfo : EIATTR_MIN_STACK_SIZE
	.align		4
.L_15:
        /*0060*/ 	.byte	0x04, 0x12
        /*0062*/ 	.short	(.L_17 - .L_16)
	.align		4
.L_16:
        /*0064*/ 	.word	index@(sieve_wheel_primes)
        /*0068*/ 	.word	0x00000000
.L_17:


//--------------------- .nv.compat                --------------------------
	.section	.nv.compat,"",@"SHT_CUDA_COMPAT_INFO"
	.align	4
        /*0000*/ 	.byte	0x02, 0x09, 0x00, 0x00, 0x02, 0x02, 0x01, 0x00, 0x02, 0x05, 0x05, 0x00, 0x03, 0x07, 0x01, 0x01
        /*0010*/ 	.byte	0x02, 0x03, 0x00, 0x00, 0x02, 0x06, 0x01, 0x00, 0x04, 0x0b, 0x08, 0x00, 0x01, 0x00, 0x00, 0x00
        /*0020*/ 	.byte	0x00, 0x00, 0x00, 0x00


//--------------------- .nv.info.twin_sum_wheel   --------------------------
	.section	.nv.info.twin_sum_wheel,"",@"SHT_CUDA_INFO"
	.sectionflags	@""
	.align	4


	//----- nvinfo : EIATTR_CUDA_API_VERSION
	.align		4
        /*0000*/ 	.byte	0x04, 0x37
        /*0002*/ 	.short	(.L_19 - .L_18)
.L_18:
        /*0004*/ 	.word	0x00000082


	//----- nvinfo : EIATTR_KPARAM_INFO
	.align		4
.L_19:
        /*0008*/ 	.byte	0x04, 0x17
        /*000a*/ 	.short	(.L_21 - .L_20)
.L_20:
        /*000c*/ 	.word	0x00000000
        /*0010*/ 	.short	0x0009
        /*0012*/ 	.short	0x0048
        /*0014*/ 	.byte	0x00, 0xf5, 0x21, 0x00


	//----- nvinfo : EIATTR_KPARAM_INFO
	.align		4
.L_21:
        /*0018*/ 	.byte	0x04, 0x17
        /*001a*/ 	.short	(.L_23 - .L_22)
.L_22:
        /*001c*/ 	.word	0x00000000
        /*0020*/ 	.short	0x0008
        /*0022*/ 	.short	0x0040
        /*0024*/ 	.byte	0x00, 0xf5, 0x21, 0x00


	//----- nvinfo : EIATTR_KPARAM_INFO
	.align		4
.L_23:
        /*0028*/ 	.byte	0x04, 0x17
        /*002a*/ 	.short	(.L_25 - .L_24)
.L_24:
        /*002c*/ 	.word	0x00000000
        /*0030*/ 	.short	0x0007
        /*0032*/ 	.short	0x0038
        /*0034*/ 	.byte	0x00, 0xf5, 0x21, 0x00


	//----- nvinfo : EIATTR_KPARAM_INFO
	.align		4
.L_25:
        /*0038*/ 	.byte	0x04, 0x17
        /*003a*/ 	.short	(.L_27 - .L_26)
.L_26:
        /*003c*/ 	.word	0x00000000
        /*0040*/ 	.short	0x0006
        /*0042*/ 	.short	0x0030
        /*0044*/ 	.byte	0x00, 0xf5, 0x21, 0x00


	//----- nvinfo : EIATTR_KPARAM_INFO
	.align		4
.L_27:
        /*0048*/ 	.byte	0x04, 0x17
        /*004a*/ 	.short	(.L_29 - .L_28)
.L_28:
        /*004c*/ 	.word	0x00000000
        /*0050*/ 	.short	0x0005
        /*0052*/ 	.short	0x0028
        /*0054*/ 	.byte	0x00, 0xf0, 0x21, 0x00


	//----- nvinfo : EIATTR_KPARAM_INFO
	.align		4
.L_29:
        /*0058*/ 	.byte	0x04, 0x17
        /*005a*/ 	.short	(.L_31 - .L_30)
.L_30:
        /*005c*/ 	.word	0x00000000
        /*0060*/ 	.short	0x0004
        /*0062*/ 	.short	0x0020
        /*0064*/ 	.byte	0x00, 0xf0, 0x11, 0x00


	//----- nvinfo : EIATTR_KPARAM_INFO
	.align		4
.L_31:
        /*0068*/ 	.byte	0x04, 0x17
        /*006a*/ 	.short	(.L_33 - .L_32)
.L_32:
        /*006c*/ 	.word	0x00000000
        /*0070*/ 	.short	0x0003
        /*0072*/ 	.short	0x0018
        /*0074*/ 	.byte	0x00, 0xf5, 0x21, 0x00


	//----- nvinfo : EIATTR_KPARAM_INFO
	.align		4
.L_33:
        /*0078*/ 	.byte	0x04, 0x17
        /*007a*/ 	.short	(.L_35 - .L_34)
.L_34:
        /*007c*/ 	.word	0x00000000
        /*0080*/ 	.short	0x0002
        /*0082*/ 	.short	0x0010
        /*0084*/ 	.byte	0x00, 0xf0, 0x11, 0x00


	//----- nvinfo : EIATTR_KPARAM_INFO
	.align		4
.L_35:
        /*0088*/ 	.byte	0x04, 0x17
        /*008a*/ 	.short	(.L_37 - .L_36)
.L_36:
        /*008c*/ 	.word	0x00000000
        /*0090*/ 	.short	0x0001
        /*0092*/ 	.short	0x0008
        /*0094*/ 	.byte	0x00, 0xf0, 0x21, 0x00


	//----- nvinfo : EIATTR_KPARAM_INFO
	.align		4
.L_37:
        /*0098*/ 	.byte	0x04, 0x17
        /*009a*/ 	.short	(.L_39 - .L_38)
.L_38:
        /*009c*/ 	.word	0x00000000
        /*00a0*/ 	.short	0x0000
        /*00a2*/ 	.short	0x0000
        /*00a4*/ 	.byte	0x00, 0xf0, 0x21, 0x00


	//----- nvinfo : EIATTR_SPARSE_MMA_MASK
	.align		4
.L_39:
        /*00a8*/ 	.byte	0x03, 0x50
        /*00aa*/ 	.short	0x0000


	//----- nvinfo : EIATTR_MAXREG_COUNT
	.align		4
        /*00ac*/ 	.byte	0x03, 0x1b
        /*00ae*/ 	.short	0x00ff


	//----- nvinfo : EIATTR_NUM_BARRIERS
	.align		4
        /*00b0*/ 	.byte	0x02, 0x4c
        /*00b2*/ 	.byte	0x01
	.zero		1


	//----- nvinfo : EIATTR_MERCURY_ISA_VERSION
	.align		4
        /*00b4*/ 	.byte	0x03, 0x5f
        /*00b6*/ 	.short	0x0101


	//----- nvinfo : EIATTR_COOP_GROUP_MASK_REGIDS
	.align		4
        /*00b8*/ 	.byte	0x04, 0x29
        /*00ba*/ 	.short	(.L_41 - .L_40)


	//   ....[0]....
.L_40:
        /*00bc*/ 	.word	0xffffffff


	//   ....[1]....
        /*00c0*/ 	.word	0xffffffff


	//   ....[2]....
        /*00c4*/ 	.word	0xffffffff


	//   ....[3]....
        /*00c8*/ 	.word	0xffffffff


	//   ....[4]....
        /*00cc*/ 	.word	0xffffffff


	//   ....[5]....
        /*00d0*/ 	.word	0xffffffff


	//   ....[6]....
        /*00d4*/ 	.word	0xffffffff


	//   ....[7]....
        /*00d8*/ 	.word	0xffffffff


	//   ....[8]....
        /*00dc*/ 	.word	0xffffffff


	//   ....[9]....
        /*00e0*/ 	.word	0xffffffff


	//   ....[10]....
        /*00e4*/ 	.word	0xffffffff


	//   ....[11]....
        /*00e8*/ 	.word	0xffffffff


	//   ....[12]....
        /*00ec*/ 	.word	0xffffffff


	//   ....[13]....
        /*00f0*/ 	.word	0xffffffff


	//   ....[14]....
        /*00f4*/ 	.word	0xffffffff


	//   ....[15]....
        /*00f8*/ 	.word	0xffffffff


	//   ....[16]....
        /*00fc*/ 	.word	0xffffffff


	//   ....[17]....
        /*0100*/ 	.word	0xffffffff


	//   ....[18]....
        /*0104*/ 	.word	0xffffffff


	//   ....[19]....
        /*0108*/ 	.word	0xffffffff


	//   ....[20]....
        /*010c*/ 	.word	0xffffffff


	//   ....[21]....
        /*0110*/ 	.word	0xffffffff


	//   ....[22]....
        /*0114*/ 	.word	0xffffffff


	//   ....[23]....
        /*0118*/ 	.word	0xffffffff


	//   ....[24]....
        /*011c*/ 	.word	0xffffffff


	//   ....[25]....
        /*0120*/ 	.word	0xffffffff


	//   ....[26]....
        /*0124*/ 	.word	0xffffffff


	//   ....[27]....
        /*0128*/ 	.word	0xffffffff


	//   ....[28]....
        /*012c*/ 	.word	0xffffffff


	//   ....[29]....
        /*0130*/ 	.word	0xffffffff


	//   ....[30]....
        /*0134*/ 	.word	0xffffffff


	//   ....[31]....
        /*0138*/ 	.word	0xffffffff


	//   ....[32]....
        /*013c*/ 	.word	0xffffffff


	//   ....[33]....
        /*0140*/ 	.word	0xffffffff


	//   ....[34]....
        /*0144*/ 	.word	0xffffffff


	//   ....[35]....
        /*0148*/ 	.word	0xffffffff


	//   ....[36]....
        /*014c*/ 	.word	0xffffffff


	//   ....[37]....
        /*0150*/ 	.word	0xffffffff


	//   ....[38]....
        /*0154*/ 	.word	0xffffffff


	//   ....[39]....
        /*0158*/ 	.word	0xffffffff


	//----- nvinfo : EIATTR_COOP_GROUP_INSTR_OFFSETS
	.align		4
.L_41:
        /*015c*/ 	.byte	0x04, 0x28
        /*015e*/ 	.short	(.L_43 - .L_42)


	//   ....[0]....
.L_42:
        /*0160*/ 	.word	0x00000b20


	//   ....[1]....
        /*0164*/ 	.word	0x00000b40


	//   ....[2]....
        /*0168*/ 	.word	0x00000b50


	//   ....[3]....
        /*016c*/ 	.word	0x00000b60


	//   ....[4]....
        /*0170*/ 	.word	0x00000b90


	//   ....[5]....
        /*0174*/ 	.word	0x00000bb0


	//   ....[6]....
        /*0178*/ 	.word	0x00000bd0


	//   ....[7]....
        /*017c*/ 	.word	0x00000be0


	//   ....[8]....
        /*0180*/ 	.word	0x00000c10


	//   ....[9]....
        /*0184*/ 	.word	0x00000c30


	//   ....[10]....
        /*0188*/ 	.word	0x00000c50


	//   ....[11]....
        /*018c*/ 	.word	0x00000c60


	//   ....[12]....
        /*0190*/ 	.word	0x00000ca0


	//   ....[13]....
        /*0194*/ 	.word	0x00000cc0


	//   ....[14]....
        /*0198*/ 	.word	0x00000cd0


	//   ....[15]....
        /*019c*/ 	.word	0x00000ce0


	//   ....[16]....
        /*01a0*/ 	.word	0x00000d10


	//   ....[17]....
        /*01a4*/ 	.word	0x00000d50


	//   ....[18]....
        /*01a8*/ 	.word	0x00000d70


	//   ....[19]....
        /*01ac*/ 	.word	0x00000d80


	//   ....[20]....
        /*01b0*/ 	.word	0x00000f90


	//   ....[21]....
        /*01b4*/ 	.word	0x00000fa0


	//   ....[22]....
        /*01b8*/ 	.word	0x00000fb0


	//   ....[23]....
        /*01bc*/ 	.word	0x00000fc0


	//   ....[24]....
        /*01c0*/ 	.word	0x00000ff0


	//   ....[25]....
        /*01c4*/ 	.word	0x00001020


	//   ....[26]....
        /*01c8*/ 	.word	0x00001030


	//   ....[27]....
        /*01cc*/ 	.word	0x00001040


	//   ....[28]....
        /*01d0*/ 	.word	0x00001070


	//   ....[29]....
        /*01d4*/ 	.word	0x000010a0


	//   ....[30]....
        /*01d8*/ 	.word	0x000010b0


	//   ....[31]....
        /*01dc*/ 	.word	0x000010c0


	//   ....[32]....
        /*01e0*/ 	.word	0x000010f0


	//   ....[33]....
        /*01e4*/ 	.word	0x00001130


	//   ....[34]....
        /*01e8*/ 	.word	0x00001140


	//   ....[35]....
        /*01ec*/ 	.word	0x00001160


	//   ....[36]....
        /*01f0*/ 	.word	0x00001180


	//   ....[37]....
        /*01f4*/ 	.word	0x000011b0


	//   ....[38]....
        /*01f8*/ 	.word	0x000011c0


	//   ....[39]....
        /*01fc*/ 	.word	0x000011d0


	//----- nvinfo : EIATTR_VRC_CTA_INIT_COUNT
	.align		4
.L_43:
        /*0200*/ 	.byte	0x02, 0x4a
	.zero		1
	.zero		1


	//----- nvinfo : EIATTR_EXIT_INSTR_OFFSETS
	.align		4
        /*0204*/ 	.byte	0x04, 0x1c
        /*0206*/ 	.short	(.L_45 - .L_44)


	//   ....[0]....
.L_44:
        /*0208*/ 	.word	0x00000e80


	//   ....[1]....
        /*020c*/ 	.word	0x000011e0


	//   ....[2]....
        /*0210*/ 	.word	0x00001260


	//----- nvinfo : EIATTR_CRS_STACK_SIZE
	.align		4
.L_45:
        /*0214*/ 	.byte	0x04, 0x1e
        /*0216*/ 	.short	(.L_47 - .L_46)
.L_46:
        /*0218*/ 	.word	0x00000000


	//----- nvinfo : EIATTR_CBANK_PARAM_SIZE
	.align		4
.L_47:
        /*021c*/ 	.byte	0x03, 0x19
        /*021e*/ 	.short	0x0050


	//----- nvinfo : EIATTR_PARAM_CBANK
	.align		4
        /*0220*/ 	.byte	0x04, 0x0a
        /*0222*/ 	.short	(.L_49 - .L_48)
	.align		4
.L_48:
        /*0224*/ 	.word	index@(.nv.constant0.twin_sum_wheel)
        /*0228*/ 	.short	0x0380
        /*022a*/ 	.short	0x0050


	//----- nvinfo : EIATTR_SW_WAR
	.align		4
.L_49:
        /*022c*/ 	.byte	0x04, 0x36
        /*022e*/ 	.short	(.L_51 - .L_50)
.L_50:
        /*0230*/ 	.word	0x00000008
.L_51:


//--------------------- .nv.info.sieve_wheel_primes --------------------------
	.section	.nv.info.sieve_wheel_primes,"",@"SHT_CUDA_INFO"
	.sectionflags	@""
	.align	4


	//----- nvinfo : EIATTR_CUDA_API_VERSION
	.align		4
        /*0000*/ 	.byte	0x04, 0x37
        /*0002*/ 	.short	(.L_53 - .L_52)
.L_52:
        /*0004*/ 	.word	0x00000082


	//----- nvinfo : EIATTR_KPARAM_INFO
	.align		4
.L_53:
        /*0008*/ 	.byte	0x04, 0x17
        /*000a*/ 	.short	(.L_55 - .L_54)
.L_54:
        /*000c*/ 	.word	0x00000000
        /*0010*/ 	.short	0x0009
        /*0012*/ 	.short	0x0048
        /*0014*/ 	.byte	0x00, 0xf5, 0x21, 0x00


	//----- nvinfo : EIATTR_KPARAM_INFO
	.align		4
.L_55:
        /*0018*/ 	.byte	0x04, 0x17
        /*001a*/ 	.short	(.L_57 - .L_56)
.L_56:
        /*001c*/ 	.word	0x00000000
        /*0020*/ 	.short	0x0008
        /*0022*/ 	.short	0x0040
        /*0024*/ 	.byte	0x00, 0xf5, 0x21, 0x00


	//----- nvinfo : EIATTR_KPARAM_INFO
	.align		4
.L_57:
        /*0028*/ 	.byte	0x04, 0x17
        /*002a*/ 	.short	(.L_59 - .L_58)
.L_58:
        /*002c*/ 	.word	0x00000000
        /*0030*/ 	.short	0x0007
        /*0032*/ 	.short	0x0038
        /*0034*/ 	.byte	0x00, 0xf0, 0x11, 0x00


	//----- nvinfo : EIATTR_KPARAM_INFO
	.align		4
.L_59:
        /*0038*/ 	.byte	0x04, 0x17
        /*003a*/ 	.short	(.L_61 - .L_60)
.L_60:
        /*003c*/ 	.word	0x00000000
        /*0040*/ 	.short	0x0006
        /*0042*/ 	.short	0x0030
        /*0044*/ 	.byte	0x00, 0xf5, 0x21, 0x00


	//----- nvinfo : EIATTR_KPARAM_INFO
	.align		4
.L_61:
        /*0048*/ 	.byte	0x04, 0x17
        /*004a*/ 	.short	(.L_63 - .L_62)
.L_62:
        /*004c*/ 	.word	0x00000000
        /*0050*/ 	.short	0x0005
        /*0052*/ 	.short	0x0028
        /*0054*/ 	.byte	0x00, 0xf5, 0x21, 0x00


	//----- nvinfo : EIATTR_KPARAM_INFO
	.align		4
.L_63:
        /*0058*/ 	.byte	0x04, 0x17
        /*005a*/ 	.short	(.L_65 - .L_64)
.L_64:
        /*005c*/ 	.word	0x00000000
        /*0060*/ 	.short	0x0004
        /*0062*/ 	.short	0x0020
        /*0064*/ 	.byte	0x00, 0xf0, 0x11, 0x00


	//----- nvinfo : EIATTR_KPARAM_INFO
	.align		4
.L_65:
        /*0068*/ 	.byte	0x04, 0x17
        /*006a*/ 	.short	(.L_67 - .L_66)
.L_66:
        /*006c*/ 	.word	0x00000000
        /*0070*/ 	.short	0x0003
        /*0072*/ 	.short	0x0018
        /*0074*/ 	.byte	0x00, 0xf5, 0x21, 0x00


	//----- nvinfo : EIATTR_KPARAM_INFO
	.align		4
.L_67:
        /*0078*/ 	.byte	0x04, 0x17
        /*007a*/ 	.short	(.L_69 - .L_68)
.L_68:
        /*007c*/ 	.word	0x00000000
        /*0080*/ 	.short	0x0002
        /*0082*/ 	.short	0x0010
        /*0084*/ 	.byte	0x00, 0xf0, 0x11, 0x00


	//----- nvinfo : EIATTR_KPARAM_INFO
	.align		4
.L_69:
        /*0088*/ 	.byte	0x04, 0x17
        /*008a*/ 	.short	(.L_71 - .L_70)
.L_70:
        /*008c*/ 	.word	0x00000000
        /*0090*/ 	.short	0x0001
        /*0092*/ 	.short	0x0008
        /*0094*/ 	.byte	0x00, 0xf0, 0x21, 0x00


	//----- nvinfo : EIATTR_KPARAM_INFO
	.align		4
.L_71:
        /*0098*/ 	.byte	0x04, 0x17
        /*009a*/ 	.short	(.L_73 - .L_72)
.L_72:
        /*009c*/ 	.word	0x00000000
        /*00a0*/ 	.short	0x0000
        /*00a2*/ 	.short	0x0000
        /*00a4*/ 	.byte	0x00, 0xf0, 0x21, 0x00


	//----- nvinfo : EIATTR_SPARSE_MMA_MASK
	.align		4
.L_73:
        /*00a8*/ 	.byte	0x03, 0x50
        /*00aa*/ 	.short	0x0000


	//----- nvinfo : EIATTR_MAXREG_COUNT
	.align		4
        /*00ac*/ 	.byte	0x03, 0x1b
        /*00ae*/ 	.short	0x00ff


	//----- nvinfo : EIATTR_MERCURY_ISA_VERSION
	.align		4
        /*00b0*/ 	.byte	0x03, 0x5f
        /*00b2*/ 	.short	0x0101


	//----- nvinfo : EIATTR_VRC_CTA_INIT_COUNT
	.align		4
        /*00b4*/ 	.byte	0x02, 0x4a
	.zero		1
	.zero		1


	//----- nvinfo : EIATTR_EXIT_INSTR_OFFSETS
	.align		4
        /*00b8*/ 	.byte	0x04, 0x1c
        /*00ba*/ 	.short	(.L_75 - .L_74)


	//   ....[0]....
.L_74:
        /*00bc*/ 	.word	0x00000070


	//   ....[1]....
        /*00c0*/ 	.word	0x000000a0


	//   ....[2]....
        /*00c4*/ 	.word	0x00001120


	//----- nvinfo : EIATTR_CRS_STACK_SIZE
	.align		4
.L_75:
        /*00c8*/ 	.byte	0x04, 0x1e
        /*00ca*/ 	.short	(.L_77 - .L_76)
.L_76:
        /*00cc*/ 	.word	0x00000000


	//----- nvinfo : EIATTR_CBANK_PARAM_SIZE
	.align		4
.L_77:
        /*00d0*/ 	.byte	0x03, 0x19
        /*00d2*/ 	.short	0x0050


	//----- nvinfo : EIATTR_PARAM_CBANK
	.align		4
        /*00d4*/ 	.byte	0x04, 0x0a
        /*00d6*/ 	.short	(.L_79 - .L_78)
	.align		4
.L_78:
        /*00d8*/ 	.word	index@(.nv.constant0.sieve_wheel_primes)
        /*00dc*/ 	.short	0x0380
        /*00de*/ 	.short	0x0050


	//----- nvinfo : EIATTR_SW_WAR
	.align		4
.L_79:
        /*00e0*/ 	.byte	0x04, 0x36
        /*00e2*/ 	.short	(.L_81 - .L_80)
.L_80:
        /*00e4*/ 	.word	0x00000008
.L_81:


//--------------------- .nv.callgraph             --------------------------
	.section	.nv.callgraph,"",@"SHT_CUDA_CALLGRAPH"
	.align	4
	.sectionentsize	8
	.align		4
        /*0000*/ 	.word	0x00000000
	.align		4
        /*0004*/ 	.word	0xffffffff
	.align		4
        /*0008*/ 	.word	0x00000000
	.align		4
        /*000c*/ 	.word	0xfffffffe
	.align		4
        /*0010*/ 	.word	0x00000000
	.align		4
        /*0014*/ 	.word	0xfffffffd
	.align		4
        /*0018*/ 	.word	0x00000000
	.align		4
        /*001c*/ 	.word	0xfffffffc


//--------------------- .text.twin_sum_wheel      --------------------------
	.section	.text.twin_sum_wheel,"ax",@progbits
	.align	128
        .global         twin_sum_wheel
        .type           twin_sum_wheel,@function
        .size           twin_sum_wheel,(.L_x_50 - twin_sum_wheel)
        .other          twin_sum_wheel,@"STO_CUDA_ENTRY STV_DEFAULT"
twin_sum_wheel:
.text.twin_sum_wheel:
[----:B------:R-:W-:Y:S01]  /*0000*/  LDC R1, c[0x0][0x37c] ;  /* 0x0000df00ff017b82 */ /* 0x000fe20000000800 */
[----:B------:R-:W0:Y:S07]  /*0010*/  LDCU UR6, c[0x0][0x3a0] ;  /* 0x00007400ff0677ac */ /* 0x000e2e0008000800 */
[----:B------:R-:W1:Y:S01]  /*0020*/  LDC.64 R8, c[0x0][0x388] ;  /* 0x0000e200ff087b82 */ /* 0x000e620000000a00 */
[----:B------:R-:W2:Y:S01]  /*0030*/  S2R R2, SR_TID.X ;  /* 0x0000000000027919 */ /* 0x000ea20000002100 */
[----:B------:R-:W-:Y:S01]  /*0040*/  BSSY.RECONVERGENT B0, `(.L_x_0) ;  /* 0x00000ad000007945 */ /* 0x000fe20003800200 */
[----:B------:R-:W3:Y:S01]  /*0050*/  LDCU.64 UR8, c[0x0][0x358] ;  /* 0x00006b00ff0877ac */ /* 0x000ee20008000a00 */
[----:B------:R-:W-:Y:S01]  /*0060*/  CS2R R24, SRZ ;  /* 0x0000000000187805 */ /* 0x000fe2000001ff00 */
[----:B------:R-:W4:Y:S03]  /*0070*/  LDCU UR13, c[0x0][0x3a0] ;  /* 0x00007400ff0d77ac */ /* 0x000f260008000800 */
[----:B------:R-:W2:Y:S01]  /*0080*/  S2UR UR4, SR_CTAID.X ;  /* 0x00000000000479c3 */ /* 0x000ea20000002500 */
[----:B------:R-:W1:Y:S01]  /*0090*/  LDCU UR12, c[0x0][0x390] ;  /* 0x00007200ff0c77ac */ /* 0x000e620008000800 */
[----:B------:R-:W1:Y:S06]  /*00a0*/  LDCU.64 UR10, c[0x0][0x398] ;  /* 0x00007300ff0a77ac */ /* 0x000e6c0008000a00 */
[----:B------:R-:W2:Y:S01]  /*00b0*/  LDC R3, c[0x0][0x360] ;  /* 0x0000d800ff037b82 */ /* 0x000ea20000000800 */
[----:B0-----:R-:W-:Y:S01]  /*00c0*/  USHF.R.S32.HI UR5, URZ, 0x1f, UR6 ;  /* 0x0000001fff057899 */ /* 0x001fe20008011406 */
[----:B------:R-:W0:Y:S01]  /*00d0*/  LDCU.64 UR14, c[0x0][0x3a8] ;  /* 0x00007500ff0e77ac */ /* 0x000e220008000a00 */
[----:B-1----:R-:W-:-:S04]  /*00e0*/  IMAD.WIDE.U32 R6, R8, UR6, RZ ;  /* 0x0000000608067c25 */ /* 0x002fc8000f8e00ff */
[----:B------:R-:W-:Y:S01]  /*00f0*/  IMAD R0, R8, UR5, RZ ;  /* 0x0000000508007c24 */ /* 0x000fe2000f8e02ff */
[----:B------:R-:W-:-:S03]  /*0100*/  IADD3 R5, P0, PT, R6, 0x1f, RZ ;  /* 0x0000001f06057810 */ /* 0x000fc60007f1e0ff */
[----:B------:R-:W-:Y:S01]  /*0110*/  IMAD R9, R9, UR6, R0 ;  /* 0x0000000609097c24 */ /* 0x000fe2000f8e0200 */
[----:B------:R-:W1:Y:S03]  /*0120*/  LDCU.64 UR6, c[0x0][0x380] ;  /* 0x00007000ff0677ac */ /* 0x000e660008000a00 */
[----:B------:R-:W-:Y:S01]  /*0130*/  IMAD.IADD R4, R7, 0x1, R9 ;  /* 0x0000000107047824 */ /* 0x000fe200078e0209 */
[----:B------:R-:W-:-:S03]  /*0140*/  CS2R R8, SRZ ;  /* 0x0000000000087805 */ /* 0x000fc6000001ff00 */
[----:B------:R-:W-:Y:S02]  /*0150*/  IMAD.X R0, RZ, RZ, R4, P0 ;  /* 0x000000ffff007224 */ /* 0x000fe400000e0604 */
[----:B--2---:R-:W-:-:S03]  /*0160*/  IMAD R26, R3, UR4, R2 ;  /* 0x00000004031a7c24 */ /* 0x004fc6000f8e0202 */
[----:B------:R-:W-:-:S04]  /*0170*/  SHF.R.U64 R5, R5, 0x5, R0 ;  /* 0x0000000505057819 */ /* 0x000fc80000001200 */
[----:B------:R-:W-:-:S13]  /*0180*/  ISETP.GE.U32.AND P0, PT, R26, R5, PT ;  /* 0x000000051a00720c */ /* 0x000fda0003f06070 */
[----:B01-34-:R-:W-:Y:S05]  /*0190*/  @P0 BRA `(.L_x_1) ;  /* 0x00000008005c0947 */ /* 0x01bfea0003800000 */
[----:B------:R-:W0:Y:S01]  /*01a0*/  LDCU UR4, c[0x0][0x370] ;  /* 0x00006e00ff0477ac */ /* 0x000e220008000800 */
[----:B------:R-:W-:Y:S02]  /*01b0*/  CS2R R24, SRZ ;  /* 0x0000000000187805 */ /* 0x000fe4000001ff00 */
[----:B------:R-:W-:Y:S01]  /*01c0*/  CS2R R8, SRZ ;  /* 0x0000000000087805 */ /* 0x000fe2000001ff00 */
[----:B0-----:R-:W-:-:S07]  /*01d0*/  IMAD R27, R3, UR4, RZ ;  /* 0x00000004031b7c24 */ /* 0x001fce000f8e02ff */
.L_x_16:
[----:B------:R-:W0:Y:S08]  /*01e0*/  LDC.64 R12, c[0x0][0x3b0] ;  /* 0x0000ec00ff0c7b82 */ /* 0x000e300000000a00 */
[----:B------:R-:W1:Y:S01]  /*01f0*/  LDC.64 R14, c[0x0][0x3b8] ;  /* 0x0000ee00ff0e7b82 */ /* 0x000e620000000a00 */
[----:B0-----:R-:W-:-:S06]  /*0200*/  IMAD.WIDE.U32 R12, R26, 0x4, R12 ;  /* 0x000000041a0c7825 */ /* 0x001fcc00078e000c */
[----:B------:R-:W2:Y:S01]  /*0210*/  LDG.E.CONSTANT R12, desc[UR8][R12.64] ;  /* 0x000000080c0c7981 */ /* 0x000ea2000c1e9900 */
[----:B-1----:R-:W-:-:S06]  /*0220*/  IMAD.WIDE.U32 R14, R26, 0x4, R14 ;  /* 0x000000041a0e7825 */ /* 0x002fcc00078e000e */
[----:B------:R-:W2:Y:S01]  /*0230*/  LDG.E.CONSTANT R15, desc[UR8][R14.64] ;  /* 0x000000080e0f7981 */ /* 0x000ea2000c1e9900 */
[----:B------:R-:W-:-:S03]  /*0240*/  IMAD.WIDE.U32 R10, R26, 0x20, RZ ;  /* 0x000000201a0a7825 */ /* 0x000fc600078e00ff */
[----:B------:R-:W-:-:S04]  /*0250*/  ISETP.GT.U32.AND P0, PT, R6, R10, PT ;  /* 0x0000000a0600720c */ /* 0x000fc80003f04070 */
[----:B------:R-:W-:Y:S01]  /*0260*/  ISETP.GT.U32.AND.EX P0, PT, R4, R11, PT, P0 ;  /* 0x0000000b0400720c */ /* 0x000fe20003f04100 */
[----:B------:R-:W-:Y:S01]  /*0270*/  IMAD.IADD R26, R27, 0x1, R26 ;  /* 0x000000011b1a7824 */ /* 0x000fe200078e021a */
[----:B------:R-:W-:Y:S01]  /*0280*/  BSSY.RECONVERGENT B1, `(.L_x_2) ;  /* 0x0000012000017945 */ /* 0x000fe20003800200 */
[----:B------:R-:W-:-:S03]  /*0290*/  IMAD.MOV.U32 R28, RZ, RZ, RZ ;  /* 0x000000ffff1c7224 */ /* 0x000fc600078e00ff */
[----:B------:R-:W-:Y:S02]  /*02a0*/  ISETP.GE.U32.AND P2, PT, R26, R5, PT ;  /* 0x000000051a00720c */ /* 0x000fe40003f46070 */
[----:B--2---:R-:W-:-:S05]  /*02b0*/  LOP3.LUT R17, R15, R12, RZ, 0xfc, !PT ;  /* 0x0000000c0f117212 */ /* 0x004fca00078efcff */
[----:B------:R-:W-:Y:S06]  /*02c0*/  @!P0 BRA `(.L_x_3) ;  /* 0x0000000000348947 */ /* 0x000fec0003800000 */
[----:B------:R-:W-:Y:S01]  /*02d0*/  ISETP.GT.U32.AND P0, PT, R6, R10, PT ;  /* 0x0000000a0600720c */ /* 0x000fe20003f04070 */
[----:B------:R-:W-:-:S03]  /*02e0*/  IMAD.MOV.U32 R15, RZ, RZ, -0x1 ;  /* 0xffffffffff0f7424 */ /* 0x000fc600078e00ff */
[----:B------:R-:W-:-:S04]  /*02f0*/  ISETP.GT.U32.AND.EX P0, PT, R4, R11, PT, P0 ;  /* 0x0000000b0400720c */ /* 0x000fc80003f04100 */
[----:B------:R-:W-:-:S04]  /*0300*/  SEL R13, R6, R10, P0 ;  /* 0x0000000a060d7207 */ /* 0x000fc80000000000 */
[----:B------:R-:W-:Y:S02]  /*0310*/  IADD3 R0, P1, PT, -R10, R13, RZ ;  /* 0x0000000d0a007210 */ /* 0x000fe40007f3e1ff */
[----:B------:R-:W-:Y:S02]  /*0320*/  SEL R13, R4, R11, P0 ;  /* 0x0000000b040d7207 */ /* 0x000fe40000000000 */
[----:B------:R-:W-:Y:S02]  /*0330*/  ISETP.GE.U32.AND P0, PT, R0, 0x20, PT ;  /* 0x000000200000780c */ /* 0x000fe40003f06070 */
[----:B------:R-:W-:Y:S01]  /*0340*/  SHF.L.U32 R0, R15, R0, RZ ;  /* 0x000000000f007219 */ /* 0x000fe200000006ff */
[----:B------:R-:W-:-:S03]  /*0350*/  IMAD.X R12, R13, 0x1, ~R11, P1 ;  /* 0x000000010d0c7824 */ /* 0x000fc600008e0e0b */
[----:B------:R-:W-:Y:S02]  /*0360*/  LOP3.LUT R0, RZ, R0, RZ, 0x33, !PT ;  /* 0x00000000ff007212 */ /* 0x000fe400078e33ff */
[----:B------:R-:W-:-:S04]  /*0370*/  ISETP.GE.U32.AND.EX P0, PT, R12, RZ, PT, P0 ;  /* 0x000000ff0c00720c */ /* 0x000fc80003f06100 */
[----:B------:R-:W-:-:S04]  /*0380*/  SEL R0, R0, 0xffffffff, !P0 ;  /* 0xffffffff00007807 */ /* 0x000fc80004000000 */
[----:B------:R-:W-:-:S07]  /*0390*/  LOP3.LUT R28, R0, R17, RZ, 0x30, !PT ;  /* 0x00000011001c7212 */ /* 0x000fce00078e30ff */
.L_x_3:
[----:B------:R-:W-:Y:S05]  /*03a0*/  BSYNC.RECONVERGENT B1 ;  /* 0x0000000000017941 */ /* 0x000fea0003800200 */
.L_x_2:
[----:B------:R-:W-:Y:S01]  /*03b0*/  ISETP.NE.AND P0, PT, R28, RZ, PT ;  /* 0x000000ff1c00720c */ /* 0x000fe20003f05270 */
[----:B------:R-:W-:-:S12]  /*03c0*/  BSSY.RECONVERGENT B1, `(.L_x_4) ;  /* 0x0000073000017945 */ /* 0x000fd80003800200 */
[----:B------:R-:W-:Y:S05]  /*03d0*/  @!P0 BRA `(.L_x_5) ;  /* 0x0000000400c48947 */ /* 0x000fea0003800000 */
.L_x_15:
[----:B------:R0:W1:Y:S01]  /*03e0*/  BREV R0, R28 ;  /* 0x0000001c00007301 */ /* 0x0000620000000000 */
[----:B------:R-:W-:Y:S01]  /*03f0*/  VIADD R15, R28, 0xffffffff ;  /* 0xffffffff1c0f7836 */ /* 0x000fe20000000000 */
[----:B------:R-:W-:Y:S04]  /*0400*/  BSSY.RECONVERGENT B2, `(.L_x_6) ;  /* 0x000002b000027945 */ /* 0x000fe80003800200 */
[----:B0-----:R-:W-:Y:S02]  /*0410*/  LOP3.LUT R28, R15, R28, RZ, 0xc0, !PT ;  /* 0x0000001c0f1c7212 */ /* 0x001fe400078ec0ff */
[----:B-1----:R-:W0:Y:S02]  /*0420*/  FLO.U32.SH R13, R0 ;  /* 0x00000000000d7300 */ /* 0x002e2400000e0400 */
[----:B0-----:R-:W-:-:S05]  /*0430*/  IADD3 R12, P0, PT, R10, R13, RZ ;  /* 0x0000000d0a0c7210 */ /* 0x001fca0007f1e0ff */
[----:B------:R-:W-:-:S05]  /*0440*/  IMAD.X R13, RZ, RZ, R11, P0 ;  /* 0x000000ffff0d7224 */ /* 0x000fca00000e060b */
[----:B------:R-:W-:-:S04]  /*0450*/  LOP3.LUT R14, R13, UR5, RZ, 0xfc, !PT ;  /* 0x000000050d0e7c12 */ /* 0x000fc8000f8efcff */
[----:B------:R-:W-:-:S13]  /*0460*/  ISETP.NE.U32.AND P0, PT, R14, RZ, PT ;  /* 0x000000ff0e00720c */ /* 0x000fda0003f05070 */
[----:B------:R-:W-:Y:S05]  /*0470*/  @P0 BRA `(.L_x_7) ;  /* 0x0000000000600947 */ /* 0x000fea0003800000 */
[----:B------:R-:W0:Y:S01]  /*0480*/  I2F.U32.RP R0, UR13 ;  /* 0x0000000d00007d06 */ /* 0x000e220008209000 */
[----:B------:R-:W-:Y:S01]  /*0490*/  ISETP.NE.U32.AND P3, PT, RZ, UR13, PT ;  /* 0x0000000dff007c0c */ /* 0x000fe2000bf65070 */
[----:B------:R-:W-:-:S06]  /*04a0*/  IMAD.MOV.U32 R19, RZ, RZ, RZ ;  /* 0x000000ffff137224 */ /* 0x000fcc00078e00ff */
[----:B0-----:R-:W0:Y:S02]  /*04b0*/  MUFU.RCP R0, R0 ;  /* 0x0000000000007308 */ /* 0x001e240000001000 */
[----:B0-----:R-:W-:-:S06]  /*04c0*/  VIADD R14, R0, 0xffffffe ;  /* 0x0ffffffe000e7836 */ /* 0x001fcc0000000000 */
[----:B------:R0:W1:Y:S02]  /*04d0*/  F2I.FTZ.U32.TRUNC.NTZ R15, R14 ;  /* 0x0000000e000f7305 */ /* 0x000064000021f000 */
[----:B0-----:R-:W-:Y:S02]  /*04e0*/  IMAD.MOV.U32 R14, RZ, RZ, RZ ;  /* 0x000000ffff0e7224 */ /* 0x001fe400078e00ff */
[----:B-1----:R-:W-:-:S04]  /*04f0*/  IMAD.MOV R13, RZ, RZ, -R15 ;  /* 0x000000ffff0d7224 */ /* 0x002fc800078e0a0f */
[----:B------:R-:W-:-:S04]  /*0500*/  IMAD R13, R13, UR13, RZ ;  /* 0x0000000d0d0d7c24 */ /* 0x000fc8000f8e02ff */
[----:B------:R-:W-:-:S06]  /*0510*/  IMAD.HI.U32 R15, R15, R13, R14 ;  /* 0x0000000d0f0f7227 */ /* 0x000fcc00078e000e */
[----:B------:R-:W-:-:S04]  /*0520*/  IMAD.HI.U32 R15, R15, R12, RZ ;  /* 0x0000000c0f0f7227 */ /* 0x000fc800078e00ff */
[----:B------:R-:W-:-:S04]  /*0530*/  IMAD.MOV R13, RZ, RZ, -R15 ;  /* 0x000000ffff0d7224 */ /* 0x000fc800078e0a0f */
[----:B------:R-:W-:-:S05]  /*0540*/  IMAD R13, R13, UR13, R12 ;  /* 0x0000000d0d0d7c24 */ /* 0x000fca000f8e020c */
[----:B------:R-:W-:-:S13]  /*0550*/  ISETP.GE.U32.AND P0, PT, R13, UR13, PT ;  /* 0x0000000d0d007c0c */ /* 0x000fda000bf06070 */
[----:B------:R-:W-:Y:S02]  /*0560*/  @P0 VIADD R13, R13, -UR13 ;  /* 0x8000000d0d0d0c36 */ /* 0x000fe40008000000 */
[----:B------:R-:W-:-:S03]  /*0570*/  @P0 VIADD R15, R15, 0x1 ;  /* 0x000000010f0f0836 */ /* 0x000fc60000000000 */
[----:B------:R-:W-:-:S13]  /*0580*/  ISETP.GE.U32.AND P1, PT, R13, UR13, PT ;  /* 0x0000000d0d007c0c */ /* 0x000fda000bf26070 */
[----:B------:R-:W-:Y:S01]  /*0590*/  @P1 VIADD R15, R15, 0x1 ;  /* 0x000000010f0f1836 */ /* 0x000fe20000000000 */
[----:B------:R-:W-:-:S05]  /*05a0*/  @!P3 LOP3.LUT R15, RZ, UR13, RZ, 0x33, !PT ;  /* 0x0000000dff0fbc12 */ /* 0x000fca000f8e33ff */
[----:B------:R-:W-:-:S04]  /*05b0*/  IMAD.MOV R13, RZ, RZ, -R15 ;  /* 0x000000ffff0d7224 */ /* 0x000fc800078e0a0f */
[----:B------:R-:W-:Y:S02]  /*05c0*/  IMAD R0, R13, UR13, R12 ;  /* 0x0000000d0d007c24 */ /* 0x000fe4000f8e020c */
[----:B------:R-:W-:Y:S02]  /*05d0*/  IMAD.MOV.U32 R12, RZ, RZ, R15 ;  /* 0x000000ffff0c7224 */ /* 0x000fe400078e000f */
[----:B------:R-:W-:Y:S01]  /*05e0*/  IMAD.MOV.U32 R13, RZ, RZ, RZ ;  /* 0x000000ffff0d7224 */ /* 0x000fe200078e00ff */
[----:B------:R-:W-:Y:S06]  /*05f0*/  BRA `(.L_x_8) ;  /* 0x00000000002c7947 */ /* 0x000fec0003800000 */
.L_x_7:
[----:B------:R-:W-:-:S07]  /*0600*/  MOV R0, 0x620 ;  /* 0x0000062000007802 */ /* 0x000fce0000000f00 */
[----:B------:R-:W-:Y:S05]  /*0610*/  CALL.REL.NOINC `($__internal_1_$__cuda_sm20_div_u64) ;  /* 0x0000000c00b47944 */ /* 0x000fea0003c00000 */
[----:B------:R-:W-:-:S05]  /*0620*/  IADD3 R19, P0, PT, RZ, -R16, RZ ;  /* 0x80000010ff137210 */ /* 0x000fca0007f1e0ff */
[----:B------:R-:W-:Y:S02]  /*0630*/  IMAD.X R0, RZ, RZ, ~R17, P0 ;  /* 0x000000ffff007224 */ /* 0x000fe400000e0e11 */
[----:B------:R-:W-:-:S04]  /*0640*/  IMAD.WIDE.U32 R12, R19, UR13, R12 ;  /* 0x0000000d130c7c25 */ /* 0x000fc8000f8e000c */
[----:B------:R-:W-:-:S04]  /*0650*/  IMAD R0, R0, UR13, RZ ;  /* 0x0000000d00007c24 */ /* 0x000fc8000f8e02ff */
[----:B------:R-:W-:Y:S02]  /*0660*/  IMAD R19, R19, UR5, R0 ;  /* 0x0000000513137c24 */ /* 0x000fe4000f8e0200 */
[----:B------:R-:W-:Y:S02]  /*0670*/  IMAD.MOV.U32 R0, RZ, RZ, R12 ;  /* 0x000000ffff007224 */ /* 0x000fe400078e000c */
[----:B------:R-:W-:Y:S02]  /*0680*/  IMAD.IADD R19, R13, 0x1, R19 ;  /* 0x000000010d137824 */ /* 0x000fe400078e0213 */
[----:B------:R-:W-:Y:S02]  /*0690*/  IMAD.MOV.U32 R12, RZ, RZ, R16 ;  /* 0x000000ffff0c7224 */ /* 0x000fe400078e0010 */
[----:B------:R-:W-:-:S07]  /*06a0*/  IMAD.MOV.U32 R13, RZ, RZ, R17 ;  /* 0x000000ffff0d7224 */ /* 0x000fce00078e0011 */
.L_x_8:
[----:B------:R-:W-:Y:S05]  /*06b0*/  BSYNC.RECONVERGENT B2 ;  /* 0x0000000000027941 */ /* 0x000fea0003800200 */
.L_x_6:
[C---:B------:R-:W-:Y:S01]  /*06c0*/  IMAD.SHL.U32 R14, R0.reuse, 0x4, RZ ;  /* 0x00000004000e7824 */ /* 0x040fe200078e00ff */
[----:B------:R-:W-:-:S04]  /*06d0*/  SHF.L.U64.HI R0, R0, 0x2, R19 ;  /* 0x0000000200007819 */ /* 0x000fc80000010213 */
[----:B------:R-:W-:Y:S02]  /*06e0*/  LOP3.LUT R14, R14, 0xfffffffc, RZ, 0xc0, !PT ;  /* 0xfffffffc0e0e7812 */ /* 0x000fe400078ec0ff */
[----:B------:R-:W-:Y:S02]  /*06f0*/  LOP3.LUT R0, R0, 0x3, RZ, 0xc0, !PT ;  /* 0x0000000300007812 */ /* 0x000fe400078ec0ff */
[----:B------:R-:W-:-:S04]  /*0700*/  IADD3 R14, P0, PT, R14, UR10, RZ ;  /* 0x0000000a0e0e7c10 */ /* 0x000fc8000ff1e0ff */
[----:B------:R-:W-:-:S05]  /*0710*/  IADD3.X R15, PT, PT, R0, UR11, RZ, P0, !PT ;  /* 0x0000000b000f7c10 */ /* 0x000fca00087fe4ff */
[----:B------:R0:W2:Y:S01]  /*0720*/  LDG.E.CONSTANT R14, desc[UR8][R14.64] ;  /* 0x000000080e0e7981 */ /* 0x0000a2000c1e9900 */
[----:B------:R-:W-:Y:S01]  /*0730*/  IADD3 R17, P0, PT, R12, UR6, RZ ;  /* 0x000000060c117c10 */ /* 0x000fe2000ff1e0ff */
[----:B------:R-:W-:Y:S03]  /*0740*/  BSSY.RECONVERGENT B2, `(.L_x_9) ;  /* 0x0000038000027945 */ /* 0x000fe60003800200 */
[----:B------:R-:W-:Y:S01]  /*0750*/  IADD3.X R12, PT, PT, R13, UR7, RZ, P0, !PT ;  /* 0x000000070d0c7c10 */ /* 0x000fe200087fe4ff */
[----:B0-----:R-:W-:-:S04]  /*0760*/  IMAD.MOV.U32 R15, RZ, RZ, RZ ;  /* 0x000000ffff0f7224 */ /* 0x001fc800078e00ff */
[----:B------:R-:W-:Y:S02]  /*0770*/  IMAD R13, R12, UR12, RZ ;  /* 0x0000000c0c0d7c24 */ /* 0x000fe4000f8e02ff */
[----:B--2---:R-:W-:-:S04]  /*0780*/  IMAD.WIDE.U32 R16, R17, UR12, R14 ;  /* 0x0000000c11107c25 */ /* 0x004fc8000f8e000e */
[----:B------:R-:W-:Y:S01]  /*0790*/  IMAD.IADD R19, R17, 0x1, R13 ;  /* 0x0000000111137824 */ /* 0x000fe200078e020d */
[----:B------:R-:W-:-:S04]  /*07a0*/  IADD3 R12, P1, PT, R16, 0x2, RZ ;  /* 0x00000002100c7810 */ /* 0x000fc80007f3e0ff */
[----:B------:R-:W-:Y:S01]  /*07b0*/  ISETP.GT.U32.AND P0, PT, R12, UR14, PT ;  /* 0x0000000e0c007c0c */ /* 0x000fe2000bf04070 */
[----:B------:R-:W-:Y:S01]  /*07c0*/  IMAD.X R13, RZ, RZ, R19, P1 ;  /* 0x000000ffff0d7224 */ /* 0x000fe200008e0613 */
[----:B------:R-:W-:-:S04]  /*07d0*/  ISETP.LT.U32.AND P1, PT, R16, 0x3, PT ;  /* 0x000000031000780c */ /* 0x000fc80003f21070 */
[----:B------:R-:W-:-:S04]  /*07e0*/  ISETP.GT.U32.AND.EX P0, PT, R13, UR15, PT, P0 ;  /* 0x0000000f0d007c0c */ /* 0x000fc8000bf04100 */
[----:B------:R-:W-:-:S13]  /*07f0*/  ISETP.LT.U32.OR.EX P0, PT, R19, RZ, P0, P1 ;  /* 0x000000ff1300720c */ /* 0x000fda0000701510 */
[----:B------:R-:W-:Y:S05]  /*0800*/  @P0 BRA `(.L_x_10) ;  /* 0x0000000000ac0947 */ /* 0x000fea0003800000 */
[----:B------:R-:W-:Y:S01]  /*0810*/  IMAD.MOV.U32 R17, RZ, RZ, R19 ;  /* 0x000000ffff117224 */ /* 0x000fe200078e0013 */
[----:B------:R-:W-:Y:S05]  /*0820*/  BSSY.RECONVERGENT B3, `(.L_x_11) ;  /* 0x0000011000037945 */ /* 0x000fea0003800200 */
[----:B------:R-:W0:Y:S08]  /*0830*/  I2F.F64.U64 R16, R16 ;  /* 0x0000001000107312 */ /* 0x000e300000301800 */
[----:B0-----:R-:W0:Y:S01]  /*0840*/  MUFU.RCP64H R21, R17 ;  /* 0x0000001100157308 */ /* 0x001e220000001800 */
[----:B------:R-:W-:-:S05]  /*0850*/  VIADD R20, R17, 0x300402 ;  /* 0x0030040211147836 */ /* 0x000fca0000000000 */
[----:B------:R-:W-:Y:S01]  /*0860*/  FSETP.GEU.AND P0, PT, |R20|, 5.8789094863358348022e-39, PT ;  /* 0x004004021400780b */ /* 0x000fe20003f0e200 */
[----:B0-----:R-:W-:-:S08]  /*0870*/  DFMA R18, -R16, R20, 1 ;  /* 0x3ff000001012742b */ /* 0x001fd00000000114 */
[----:B------:R-:W-:-:S08]  /*0880*/  DFMA R18, R18, R18, R18 ;  /* 0x000000121212722b */ /* 0x000fd00000000012 */
[----:B------:R-:W-:-:S08]  /*0890*/  DFMA R18, R20, R18, R20 ;  /* 0x000000121412722b */ /* 0x000fd00000000014 */
[----:B------:R-:W-:-:S08]  /*08a0*/  DFMA R14, -R16, R18, 1 ;  /* 0x3ff00000100e742b */ /* 0x000fd00000000112 */
[----:B------:R-:W-:Y:S01]  /*08b0*/  DFMA R14, R18, R14, R18 ;  /* 0x0000000e120e722b */ /* 0x000fe20000000012 */
[----:B------:R-:W-:Y:S10]  /*08c0*/  @P0 BRA `(.L_x_12) ;  /* 0x0000000000180947 */ /* 0x000ff40003800000 */
[----:B------:R-:W-:Y:S02]  /*08d0*/  LOP3.LUT R20, R17, 0x7fffffff, RZ, 0xc0, !PT ;  /* 0x7fffffff11147812 */ /* 0x000fe400078ec0ff */
[----:B------:R-:W-:-:S03]  /*08e0*/  MOV R0, 0x910 ;  /* 0x0000091000007802 */ /* 0x000fc60000000f00 */
[----:B------:R-:W-:-:S07]  /*08f0*/  VIADD R20, R20, 0xfff00000 ;  /* 0xfff0000014147836 */ /* 0x000fce0000000000 */
[----:B------:R-:W-:Y:S05]  /*0900*/  CALL.REL.NOINC `($__internal_0_$__cuda_sm20_dblrcp_rn_slowpath_v3) ;  /* 0x0000000800587944 */ /* 0x000fea0003c00000 */
[----:B------:R-:W-:Y:S02]  /*0910*/  IMAD.MOV.U32 R14, RZ, RZ, R22 ;  /* 0x000000ffff0e7224 */ /* 0x000fe400078e0016 */
[----:B------:R-:W-:-:S07]  /*0920*/  IMAD.MOV.U32 R15, RZ, RZ, R23 ;  /* 0x000000ffff0f7224 */ /* 0x000fce00078e0017 */
.L_x_12:
[----:B------:R-:W-:Y:S05]  /*0930*/  BSYNC.RECONVERGENT B3 ;  /* 0x0000000000037941 */ /* 0x000fea0003800200 */
.L_x_11:
[----:B------:R-:W0:Y:S01]  /*0940*/  I2F.F64.U64 R12, R12 ;  /* 0x0000000c000c7312 */ /* 0x000e220000301800 */
[----:B------:R-:W-:Y:S07]  /*0950*/  BSSY.RECONVERGENT B3, `(.L_x_13) ;  /* 0x0000012000037945 */ /* 0x000fee0003800200 */
        /* <DEDUP_REMOVED lines=9> */
[----:B------:R-:W-:Y:S01]  /*09f0*/  LOP3.LUT R20, R13, 0x7fffffff, RZ, 0xc0, !PT ;  /* 0x7fffffff0d147812 */ /* 0x000fe200078ec0ff */
[----:B------:R-:W-:Y:S01]  /*0a00*/  IMAD.MOV.U32 R16, RZ, RZ, R12 ;  /* 0x000000ffff107224 */ /* 0x000fe200078e000c */
[----:B------:R-:W-:Y:S01]  /*0a10*/  MOV R0, 0xa50 ;  /* 0x00000a5000007802 */ /* 0x000fe20000000f00 */
[----:B------:R-:W-:Y:S02]  /*0a20*/  IMAD.MOV.U32 R17, RZ, RZ, R13 ;  /* 0x000000ffff117224 */ /* 0x000fe400078e000d */
[----:B------:R-:W-:-:S07]  /*0a30*/  VIADD R20, R20, 0xfff00000 ;  /* 0xfff0000014147836 */ /* 0x000fce0000000000 */
[----:B------:R-:W-:Y:S05]  /*0a40*/  CALL.REL.NOINC `($__internal_0_$__cuda_sm20_dblrcp_rn_slowpath_v3) ;  /* 0x0000000800087944 */ /* 0x000fea0003c00000 */
[----:B------:R-:W-:Y:S02]  /*0a50*/  IMAD.MOV.U32 R16, RZ, RZ, R22 ;  /* 0x000000ffff107224 */ /* 0x000fe400078e0016 */
[----:B------:R-:W-:-:S07]  /*0a60*/  IMAD.MOV.U32 R17, RZ, RZ, R23 ;  /* 0x000000ffff117224 */ /* 0x000fce00078e0017 */
.L_x_14:
[----:B------:R-:W-:Y:S05]  /*0a70*/  BSYNC.RECONVERGENT B3 ;  /* 0x0000000000037941 */ /* 0x000fea0003800200 */
.L_x_13:
[----:B------:R-:W-:Y:S01]  /*0a80*/  DADD R14, R16, R14 ;  /* 0x00000000100e7229 */ /* 0x000fe2000000000e */
[----:B------:R-:W-:-:S05]  /*0a90*/  IADD3 R24, P0, PT, R24, 0x1, RZ ;  /* 0x0000000118187810 */ /* 0x000fca0007f1e0ff */
[----:B------:R-:W-:Y:S02]  /*0aa0*/  IMAD.X R25, RZ, RZ, R25, P0 ;  /* 0x000000ffff197224 */ /* 0x000fe400000e0619 */
[----:B------:R-:W-:-:S11]  /*0ab0*/  DADD R8, R8, R14 ;  /* 0x0000000008087229 */ /* 0x000fd6000000000e */
.L_x_10:
[----:B------:R-:W-:Y:S05]  /*0ac0*/  BSYNC.RECONVERGENT B2 ;  /* 0x0000000000027941 */ /* 0x000fea0003800200 */
.L_x_9:
[----:B------:R-:W-:-:S13]  /*0ad0*/  ISETP.NE.AND P0, PT, R28, RZ, PT ;  /* 0x000000ff1c00720c */ /* 0x000fda0003f05270 */
[----:B------:R-:W-:Y:S05]  /*0ae0*/  @P0 BRA `(.L_x_15) ;  /* 0xfffffff8003c0947 */ /* 0x000fea000383ffff */
.L_x_5:
[----:B------:R-:W-:Y:S05]  /*0af0*/  BSYNC.RECONVERGENT B1 ;  /* 0x0000000000017941 */ /* 0x000fea0003800200 */
.L_x_4:
[----:B------:R-:W-:Y:S05]  /*0b00*/  @!P2 BRA `(.L_x_16) ;  /* 0xfffffff400b4a947 */ /* 0x000fea000383ffff */
.L_x_1:
[----:B------:R-:W-:Y:S05]  /*0b10*/  BSYNC.RECONVERGENT B0 ;  /* 0x0000000000007941 */ /* 0x000fea0003800200 */
.L_x_0:
[----:B------:R-:W-:Y:S01]  /*0b20*/  SHFL.DOWN PT, R4, R8, 0x10, 0x1f ;  /* 0x0a001f0008047f89 */ /* 0x000fe200000e0000 */
[----:B------:R-:W-:Y:S03]  /*0b30*/  BSSY.RECONVERGENT B0, `(.L_x_17) ;  /* 0x0000033000007945 */ /* 0x000fe60003800200 */
[----:B------:R-:W0:Y:S04]  /*0b40*/  SHFL.DOWN PT, R5, R9, 0x10, 0x1f ;  /* 0x0a001f0009057f89 */ /* 0x000e2800000e0000 */
[----:B------:R-:W1:Y:S04]  /*0b50*/  SHFL.DOWN PT, R7, R24, 0x10, 0x1f ;  /* 0x0a001f0018077f89 */ /* 0x000e6800000e0000 */
[----:B------:R-:W2:Y:S01]  /*0b60*/  SHFL.DOWN PT, R0, R25, 0x10, 0x1f ;  /* 0x0a001f0019007f89 */ /* 0x000ea200000e0000 */
[----:B0-----:R-:W-:Y:S01]  /*0b70*/  DADD R4, R4, R8 ;  /* 0x0000000004047229 */ /* 0x001fe20000000008 */
[----:B-1----:R-:W-:-:S06]  /*0b80*/  IADD3 R14, P0, PT, R7, R24, RZ ;  /* 0x00000018070e7210 */ /* 0x002fcc0007f1e0ff */
[----:B------:R-:W-:Y:S01]  /*0b90*/  SHFL.DOWN PT, R6, R4, 0x8, 0x1f ;  /* 0x09001f0004067f89 */ /* 0x000fe200000e0000 */
[----:B------:R-:W-:-:S03]  /*0ba0*/  IADD3 R11, P1, PT, RZ, R14, RZ ;  /* 0x0000000eff0b7210 */ /* 0x000fc60007f3e0ff */
[----:B------:R-:W0:Y:S01]  /*0bb0*/  SHFL.DOWN PT, R7, R5, 0x8, 0x1f ;  /* 0x09001f0005077f89 */ /* 0x000e2200000e0000 */
[----:B--2---:R-:W-:-:S03]  /*0bc0*/  IADD3.X R13, PT, PT, R0, RZ, R25, P1, P0 ;  /* 0x000000ff000d7210 */ /* 0x004fc60000fe0419 */
        /* <DEDUP_REMOVED lines=10> */
[----:B0-----:R-:W-:Y:S01]  /*0c70*/  IADD3 R14, P0, PT, R10, R11, RZ ;  /* 0x0000000b0a0e7210 */ /* 0x001fe20007f1e0ff */
[----:B-1----:R-:W-:-:S03]  /*0c80*/  DADD R8, R6, R8 ;  /* 0x0000000006087229 */ /* 0x002fc60000000008 */
[----:B------:R-:W-:Y:S01]  /*0c90*/  IADD3 R11, P1, PT, RZ, R14, RZ ;  /* 0x0000000eff0b7210 */ /* 0x000fe20007f3e0ff */
[----:B------:R-:W0:Y:S03]  /*0ca0*/  SHFL.DOWN PT, R10, R14, 0x2, 0x1f ;  /* 0x08401f000e0a7f89 */ /* 0x000e2600000e0000 */
[----:B--2---:R-:W-:Y:S01]  /*0cb0*/  IADD3.X R15, PT, PT, R0, RZ, R17, P1, P0 ;  /* 0x000000ff000f7210 */ /* 0x004fe20000fe0411 */
[----:B------:R-:W-:Y:S04]  /*0cc0*/  SHFL.DOWN PT, R4, R8, 0x2, 0x1f ;  /* 0x08401f0008047f89 */ /* 0x000fe800000e0000 */
[----:B------:R-:W1:Y:S04]  /*0cd0*/  SHFL.DOWN PT, R5, R9, 0x2, 0x1f ;  /* 0x08401f0009057f89 */ /* 0x000e6800000e0000 */
[----:B------:R-:W2:Y:S01]  /*0ce0*/  SHFL.DOWN PT, R0, R15, 0x2, 0x1f ;  /* 0x08401f000f007f89 */ /* 0x000ea200000e0000 */
[----:B0-----:R-:W-:-:S04]  /*0cf0*/  IADD3 R10, P0, PT, R10, R11, RZ ;  /* 0x0000000b0a0a7210 */ /* 0x001fc80007f1e0ff */
[----:B------:R-:W-:Y:S02]  /*0d00*/  IADD3 R13, P1, PT, RZ, R10, RZ ;  /* 0x0000000aff0d7210 */ /* 0x000fe40007f3e0ff */
[----:B------:R-:W0:Y:S01]  /*0d10*/  SHFL.DOWN PT, R10, R10, 0x1, 0x1f ;  /* 0x08201f000a0a7f89 */ /* 0x000e2200000e0000 */
[----:B-1----:R-:W-:Y:S01]  /*0d20*/  DADD R4, R8, R4 ;  /* 0x0000000008047229 */ /* 0x002fe20000000004 */
[----:B--2---:R-:W-:Y:S02]  /*0d30*/  IADD3.X R12, PT, PT, R0, RZ, R15, P1, P0 ;  /* 0x000000ff000c7210 */ /* 0x004fe40000fe040f */
[----:B------:R-:W-:-:S04]  /*0d40*/  LOP3.LUT P0, R0, R2, 0x1f, RZ, 0xc0, !PT ;  /* 0x0000001f02007812 */ /* 0x000fc8000780c0ff */
[----:B------:R-:W-:Y:S01]  /*0d50*/  SHFL.DOWN PT, R6, R4, 0x1, 0x1f ;  /* 0x08201f0004067f89 */ /* 0x000fe200000e0000 */
[----:B------:R-:W-:-:S03]  /*0d60*/  ISETP.GT.U32.AND P1, PT, R2, 0x1f, PT ;  /* 0x0000001f0200780c */ /* 0x000fc60003f24070 */
[----:B------:R-:W1:Y:S04]  /*0d70*/  SHFL.DOWN PT, R7, R5, 0x1, 0x1f ;  /* 0x08201f0005077f89 */ /* 0x000e6800000e0000 */
[----:B------:R-:W2:Y:S01]  /*0d80*/  SHFL.DOWN PT, R11, R12, 0x1, 0x1f ;  /* 0x08201f000c0b7f89 */ /* 0x000ea200000e0000 */
[----:B0-----:R-:W-:Y:S01]  /*0d90*/  IADD3 R8, P2, P3, RZ, R13, R10 ;  /* 0x0000000dff087210 */ /* 0x001fe20007b5e00a */
[----:B-1----:R-:W-:-:S03]  /*0da0*/  DADD R6, R4, R6 ;  /* 0x0000000004067229 */ /* 0x002fc60000000006 */
[----:B--2---:R-:W-:Y:S01]  /*0db0*/  IADD3.X R9, PT, PT, R11, R12, RZ, P2, P3 ;  /* 0x0000000c0b097210 */ /* 0x004fe200017e64ff */
[----:B------:R-:W-:Y:S08]  /*0dc0*/  @P0 BRA `(.L_x_18) ;  /* 0x0000000000240947 */ /* 0x000ff00003800000 */
[----:B------:R-:W0:Y:S01]  /*0dd0*/  S2UR UR6, SR_CgaCtaId ;  /* 0x00000000000679c3 */ /* 0x000e220000008800 */
[----:B------:R-:W-:Y:S02]  /*0de0*/  UMOV UR4, 0x400 ;  /* 0x0000040000047882 */ /* 0x000fe40000000000 */
[----:B------:R-:W-:Y:S02]  /*0df0*/  UIADD3 UR5, UPT, UPT, UR4, 0x40, URZ ;  /* 0x0000004004057890 */ /* 0x000fe4000fffe0ff */
[----:B0-----:R-:W-:Y:S02]  /*0e00*/  ULEA UR4, UR6, UR4, 0x18 ;  /* 0x0000000406047291 */ /* 0x001fe4000f8ec0ff */
[----:B------:R-:W-:-:S04]  /*0e10*/  ULEA UR5, UR6, UR5, 0x18 ;  /* 0x0000000506057291 */ /* 0x000fc8000f8ec0ff */
[C---:B------:R-:W-:Y:S02]  /*0e20*/  LEA.HI R5, R2.reuse, UR4, RZ, 0x1e ;  /* 0x0000000402057c11 */ /* 0x040fe4000f8ff0ff */
[----:B------:R-:W-:-:S03]  /*0e30*/  LEA.HI R11, R2, UR5, RZ, 0x1e ;  /* 0x00000005020b7c11 */ /* 0x000fc6000f8ff0ff */
[----:B------:R0:W-:Y:S04]  /*0e40*/  STS.64 [R5], R6 ;  /* 0x0000000605007388 */ /* 0x0001e80000000a00 */
[----:B------:R0:W-:Y:S02]  /*0e50*/  STS.64 [R11], R8 ;  /* 0x000000080b007388 */ /* 0x0001e40000000a00 */
.L_x_18:
[----:B------:R-:W-:Y:S05]  /*0e60*/  BSYNC.RECONVERGENT B0 ;  /* 0x0000000000007941 */ /* 0x000fea0003800200 */
.L_x_17:
[----:B------:R-:W-:Y:S06]  /*0e70*/  BAR.SYNC.DEFER_BLOCKING 0x0 ;  /* 0x0000000000007b1d */ /* 0x000fec0000010000 */
[----:B------:R-:W-:Y:S05]  /*0e80*/  @P1 EXIT ;  /* 0x000000000000194d */ /* 0x000fea0003800000 */
[----:B------:R-:W-:Y:S01]  /*0e90*/  SHF.R.U32.HI R3, RZ, 0x5, R3 ;  /* 0x00000005ff037819 */ /* 0x000fe20000011603 */
[----:B------:R-:W-:Y:S01]  /*0ea0*/  BSSY.RECONVERGENT B0, `(.L_x_19) ;  /* 0x000000e000007945 */ /* 0x000fe20003800200 */
[----:B0-----:R-:W-:Y:S02]  /*0eb0*/  CS2R R4, SRZ ;  /* 0x0000000000047805 */ /* 0x001fe4000001ff00 */
[----:B------:R-:W-:Y:S02]  /*0ec0*/  ISETP.GE.U32.AND P0, PT, R0, R3, PT ;  /* 0x000000030000720c */ /* 0x000fe40003f06070 */
[----:B------:R-:W-:-:S11]  /*0ed0*/  CS2R R2, SRZ ;  /* 0x0000000000027805 */ /* 0x000fd6000001ff00 */
[----:B------:R-:W-:Y:S05]  /*0ee0*/  @P0 BRA `(.L_x_20) ;  /* 0x0000000000240947 */ /* 0x000fea0003800000 */
[----:B------:R-:W0:Y:S01]  /*0ef0*/  S2UR UR5, SR_CgaCtaId ;  /* 0x00000000000579c3 */ /* 0x000e220000008800 */
[----:B------:R-:W-:Y:S02]  /*0f00*/  UMOV UR4, 0x400 ;  /* 0x0000040000047882 */ /* 0x000fe40000000000 */
[----:B------:R-:W-:Y:S02]  /*0f10*/  UIADD3 UR6, UPT, UPT, UR4, 0x40, URZ ;  /* 0x0000004004067890 */ /* 0x000fe4000fffe0ff */
[----:B0-----:R-:W-:Y:S02]  /*0f20*/  ULEA UR4, UR5, UR4, 0x18 ;  /* 0x0000000405047291 */ /* 0x001fe4000f8ec0ff */
[----:B------:R-:W-:-:S04]  /*0f30*/  ULEA UR6, UR5, UR6, 0x18 ;  /* 0x0000000605067291 */ /* 0x000fc8000f8ec0ff */
[C---:B------:R-:W-:Y:S02]  /*0f40*/  LEA R4, R0.reuse, UR4, 0x3 ;  /* 0x0000000400047c11 */ /* 0x040fe4000f8e18ff */
[----:B------:R-:W-:-:S04]  /*0f50*/  LEA R2, R0, UR6, 0x3 ;  /* 0x0000000600027c11 */ /* 0x000fc8000f8e18ff */
[----:B------:R-:W0:Y:S04]  /*0f60*/  LDS.64 R4, [R4] ;  /* 0x0000000004047984 */ /* 0x000e280000000a00 */
[----:B------:R-:W1:Y:S02]  /*0f70*/  LDS.64 R2, [R2] ;  /* 0x0000000002027984 */ /* 0x000e640000000a00 */
.L_x_20:
[----:B------:R-:W-:Y:S05]  /*0f80*/  BSYNC.RECONVERGENT B0 ;  /* 0x0000000000007941 */ /* 0x000fea0003800200 */
.L_x_19:
[----:B-1----:R-:W1:Y:S04]  /*0f90*/  SHFL.DOWN PT, R9, R2, 0x10, 0x1f ;  /* 0x0a001f0002097f89 */ /* 0x002e6800000e0000 */
[----:B0-----:R-:W-:Y:S04]  /*0fa0*/  SHFL.DOWN PT, R6, R4, 0x10, 0x1f ;  /* 0x0a001f0004067f89 */ /* 0x001fe800000e0000 */
[----:B------:R-:W0:Y:S04]  /*0fb0*/  SHFL.DOWN PT, R7, R5, 0x10, 0x1f ;  /* 0x0a001f0005077f89 */ /* 0x000e2800000e0000 */
[----:B------:R-:W2:Y:S01]  /*0fc0*/  SHFL.DOWN PT, R11, R3, 0x10, 0x1f ;  /* 0x0a001f00030b7f89 */ /* 0x000ea200000e0000 */
[----:B-1----:R-:W-:-:S04]  /*0fd0*/  IADD3 R12, P0, PT, R9, R2, RZ ;  /* 0x00000002090c7210 */ /* 0x002fc80007f1e0ff */
[----:B------:R-:W-:Y:S01]  /*0fe0*/  IADD3 R13, P1, PT, RZ, R12, RZ ;  /* 0x0000000cff0d7210 */ /* 0x000fe20007f3e0ff */
[----:B------:R-:W1:Y:S01]  /*0ff0*/  SHFL.DOWN PT, R10, R12, 0x8, 0x1f ;  /* 0x09001f000c0a7f89 */ /* 0x000e6200000e0000 */
[----:B0-----:R-:W-:Y:S02]  /*1000*/  DADD R6, R6, R4 ;  /* 0x0000000006067229 */ /* 0x001fe40000000004 */
[----:B--2---:R-:W-:-:S05]  /*1010*/  IADD3.X R11, PT, PT, R11, RZ, R3, P1, P0 ;  /* 0x000000ff0b0b7210 */ /* 0x004fca0000fe0403 */
[----:B------:R-:W-:Y:S04]  /*1020*/  SHFL.DOWN PT, R8, R6, 0x8, 0x1f ;  /* 0x09001f0006087f89 */ /* 0x000fe800000e0000 */
        /* <DEDUP_REMOVED lines=11> */
[----:B------:R-:W-:Y:S02]  /*10e0*/  IADD3 R11, P1, PT, RZ, R6, RZ ;  /* 0x00000006ff0b7210 */ /* 0x000fe40007f3e0ff */
[----:B------:R-:W1:Y:S01]  /*10f0*/  SHFL.DOWN PT, R6, R6, 0x2, 0x1f ;  /* 0x08401f0006067f89 */ /* 0x000e6200000e0000 */
[----:B0-----:R-:W-:Y:S01]  /*1100*/  DADD R2, R8, R2 ;  /* 0x0000000008027229 */ /* 0x001fe20000000002 */
[----:B--2---:R-:W-:Y:S02]  /*1110*/  IADD3.X R12, PT, PT, R4, RZ, R13, P1, P0 ;  /* 0x000000ff040c7210 */ /* 0x004fe40000fe040d */
[----:B------:R-:W-:-:S04]  /*1120*/  ISETP.NE.AND P0, PT, R0, RZ, PT ;  /* 0x000000ff0000720c */ /* 0x000fc80003f05270 */
[----:B------:R-:W-:Y:S04]  /*1130*/  SHFL.DOWN PT, R4, R2, 0x2, 0x1f ;  /* 0x08401f0002047f89 */ /* 0x000fe800000e0000 */
[----:B------:R-:W0:Y:S01]  /*1140*/  SHFL.DOWN PT, R5, R3, 0x2, 0x1f ;  /* 0x08401f0003057f89 */ /* 0x000e2200000e0000 */
[----:B-1----:R-:W-:-:S03]  /*1150*/  IADD3 R10, P1, PT, R6, R11, RZ ;  /* 0x0000000b060a7210 */ /* 0x002fc60007f3e0ff */
[----:B------:R-:W1:Y:S01]  /*1160*/  SHFL.DOWN PT, R7, R12, 0x2, 0x1f ;  /* 0x08401f000c077f89 */ /* 0x000e6200000e0000 */
[----:B------:R-:W-:-:S03]  /*1170*/  IADD3 R11, P2, PT, RZ, R10, RZ ;  /* 0x0000000aff0b7210 */ /* 0x000fc60007f5e0ff */
[----:B------:R-:W2:Y:S01]  /*1180*/  SHFL.DOWN PT, R10, R10, 0x1, 0x1f ;  /* 0x08201f000a0a7f89 */ /* 0x000ea200000e0000 */
[----:B0-----:R-:W-:Y:S01]  /*1190*/  DADD R4, R2, R4 ;  /* 0x0000000002047229 */ /* 0x001fe20000000004 */
[----:B-1----:R-:W-:-:S06]  /*11a0*/  IADD3.X R13, PT, PT, R7, RZ, R12, P2, P1 ;  /* 0x000000ff070d7210 */ /* 0x002fcc00017e240c */
[----:B------:R0:W1:Y:S04]  /*11b0*/  SHFL.DOWN PT, R6, R4, 0x1, 0x1f ;  /* 0x08201f0004067f89 */ /* 0x00006800000e0000 */
[----:B------:R0:W3:Y:S04]  /*11c0*/  SHFL.DOWN PT, R0, R13, 0x1, 0x1f ;  /* 0x08201f000d007f89 */ /* 0x0000e800000e0000 */
[----:B------:R0:W4:Y:S01]  /*11d0*/  SHFL.DOWN PT, R7, R5, 0x1, 0x1f ;  /* 0x08201f0005077f89 */ /* 0x00012200000e0000 */
[----:B--2---:R-:W-:Y:S05]  /*11e0*/  @P0 EXIT ;  /* 0x000000000000094d */ /* 0x004fea0003800000 */
[----:B------:R-:W2:Y:S01]  /*11f0*/  LDC.64 R2, c[0x0][0x3c0] ;  /* 0x0000f000ff027b82 */ /* 0x000ea20000000a00 */
[----:B------:R-:W-:Y:S01]  /*1200*/  IADD3 R10, P0, P1, RZ, R11, R10 ;  /* 0x0000000bff0a7210 */ /* 0x000fe2000791e00a */
[----:B-1--4-:R-:W-:-:S03]  /*1210*/  DADD R6, R4, R6 ;  /* 0x0000000004067229 */ /* 0x012fc60000000006 */
[----:B---3--:R-:W-:-:S03]  /*1220*/  IADD3.X R11, PT, PT, R0, R13, RZ, P0, P1 ;  /* 0x0000000d000b7210 */ /* 0x008fc600007e24ff */
[----:B------:R-:W1:Y:S01]  /*1230*/  LDC.64 R8, c[0x0][0x3c8] ;  /* 0x0000f200ff087b82 */ /* 0x000e620000000a00 */
[----:B--2---:R-:W-:Y:S04]  /*1240*/  REDG.E.ADD.F64.RN.STRONG.GPU desc[UR8][R2.64], R6 ;  /* 0x00000006020079a6 */ /* 0x004fe8000c12ff08 */
[----:B-1----:R-:W-:Y:S01]  /*1250*/  REDG.E.ADD.64.STRONG.GPU desc[UR8][R8.64], R10 ;  /* 0x0000000a0800798e */ /* 0x002fe2000c12e508 */
[----:B------:R-:W-:Y:S05]  /*1260*/  EXIT ;  /* 0x000000000000794d */ /* 0x000fea0003800000 */
        .weak           $__internal_0_$__cuda_sm20_dblrcp_rn_slowpath_v3
        .type           $__internal_0_$__cuda_sm20_dblrcp_rn_slowpath_v3,@function
        .size           $__internal_0_$__cuda_sm20_dblrcp_rn_slowpath_v3,($__internal_1_$__cuda_sm20_div_u64 - $__internal_0_$__cuda_sm20_dblrcp_rn_slowpath_v3)
$__internal_0_$__cuda_sm20_dblrcp_rn_slowpath_v3:
[----:B------:R-:W-:Y:S01]  /*1270*/  DSETP.GTU.AND P0, PT, |R16|, +INF , PT ;  /* 0x7ff000001000742a */ /* 0x000fe20003f0c200 */
[----:B------:R-:W-:-:S13]  /*1280*/  BSSY.RECONVERGENT B4, `(.L_x_21) ;  /* 0x0000023000047945 */ /* 0x000fda0003800200 */
[----:B------:R-:W-:Y:S05]  /*1290*/  @P0 BRA `(.L_x_22) ;  /* 0x00000000007c0947 */ /* 0x000fea0003800000 */
[----:B------:R-:W-:-:S05]  /*12a0*/  LOP3.LUT R19, R17, 0x7fffffff, RZ, 0xc0, !PT ;  /* 0x7fffffff11137812 */ /* 0x000fca00078ec0ff */
[----:B------:R-:W-:-:S05]  /*12b0*/  VIADD R18, R19, 0xffffffff ;  /* 0xffffffff13127836 */ /* 0x000fca0000000000 */
[----:B------:R-:W-:-:S13]  /*12c0*/  ISETP.GE.U32.AND P0, PT, R18, 0x7fefffff, PT ;  /* 0x7fefffff1200780c */ /* 0x000fda0003f06070 */
[----:B------:R-:W-:Y:S01]  /*12d0*/  @P0 LOP3.LUT R23, R17, 0x7ff00000, RZ, 0x3c, !PT ;  /* 0x7ff0000011170812 */ /* 0x000fe200078e3cff */
[----:B------:R-:W-:Y:S01]  /*12e0*/  @P0 IMAD.MOV.U32 R22, RZ, RZ, RZ ;  /* 0x000000ffff160224 */ /* 0x000fe200078e00ff */
[----:B------:R-:W-:Y:S06]  /*12f0*/  @P0 BRA `(.L_x_23) ;  /* 0x00000000006c0947 */ /* 0x000fec0003800000 */
[----:B------:R-:W-:-:S13]  /*1300*/  ISETP.GE.U32.AND P0, PT, R19, 0x1000001, PT ;  /* 0x010000011300780c */ /* 0x000fda0003f06070 */
[----:B------:R-:W-:Y:S05]  /*1310*/  @!P0 BRA `(.L_x_24) ;  /* 0x0000000000348947 */ /* 0x000fea0003800000 */
[----:B------:R-:W-:Y:S02]  /*1320*/  VIADD R19, R17, 0xc0200000 ;  /* 0xc020000011137836 */ /* 0x000fe40000000000 */
[----:B------:R-:W-:Y:S02]  /*1330*/  IMAD.MOV.U32 R18, RZ, RZ, R16 ;  /* 0x000000ffff127224 */ /* 0x000fe400078e0010 */
[----:B------:R-:W0:Y:S04]  /*1340*/  MUFU.RCP64H R21, R19 ;  /* 0x0000001300157308 */ /* 0x000e280000001800 */
[----:B0-----:R-:W-:-:S08]  /*1350*/  DFMA R22, -R18, R20, 1 ;  /* 0x3ff000001216742b */ /* 0x001fd00000000114 */
[----:B------:R-:W-:-:S08]  /*1360*/  DFMA R22, R22, R22, R22 ;  /* 0x000000161616722b */ /* 0x000fd00000000016 */
[----:B------:R-:W-:-:S08]  /*1370*/  DFMA R22, R20, R22, R20 ;  /* 0x000000161416722b */ /* 0x000fd00000000014 */
[----:B------:R-:W-:-:S08]  /*1380*/  DFMA R20, -R18, R22, 1 ;  /* 0x3ff000001214742b */ /* 0x000fd00000000116 */
[----:B------:R-:W-:-:S08]  /*1390*/  DFMA R22, R22, R20, R22 ;  /* 0x000000141616722b */ /* 0x000fd00000000016 */
[----:B------:R-:W-:-:S08]  /*13a0*/  DMUL R22, R22, 2.2250738585072013831e-308 ;  /* 0x0010000016167828 */ /* 0x000fd00000000000 */
[----:B------:R-:W-:-:S08]  /*13b0*/  DFMA R16, -R16, R22, 1 ;  /* 0x3ff000001010742b */ /* 0x000fd00000000116 */
[----:B------:R-:W-:-:S08]  /*13c0*/  DFMA R16, R16, R16, R16 ;  /* 0x000000101010722b */ /* 0x000fd00000000010 */
[----:B------:R-:W-:Y:S01]  /*13d0*/  DFMA R22, R22, R16, R22 ;  /* 0x000000101616722b */ /* 0x000fe20000000016 */
[----:B------:R-:W-:Y:S10]  /*13e0*/  BRA `(.L_x_23) ;  /* 0x0000000000307947 */ /* 0x000ff40003800000 */
.L_x_24:
[----:B------:R-:W-:Y:S01]  /*13f0*/  DMUL R18, R16, 8.11296384146066816958e+31 ;  /* 0x4690000010127828 */ /* 0x000fe20000000000 */
[----:B------:R-:W-:-:S05]  /*1400*/  IMAD.MOV.U32 R16, RZ, RZ, R20 ;  /* 0x000000ffff107224 */ /* 0x000fca00078e0014 */
[----:B------:R-:W0:Y:S02]  /*1410*/  MUFU.RCP64H R17, R19 ;  /* 0x0000001300117308 */ /* 0x000e240000001800 */
[----:B0-----:R-:W-:-:S08]  /*1420*/  DFMA R20, -R18, R16, 1 ;  /* 0x3ff000001214742b */ /* 0x001fd00000000110 */
[----:B------:R-:W-:-:S08]  /*1430*/  DFMA R20, R20, R20, R20 ;  /* 0x000000141414722b */ /* 0x000fd00000000014 */
[----:B------:R-:W-:-:S08]  /*1440*/  DFMA R20, R16, R20, R16 ;  /* 0x000000141014722b */ /* 0x000fd00000000010 */
[----:B------:R-:W-:-:S08]  /*1450*/  DFMA R16, -R18, R20, 1 ;  /* 0x3ff000001210742b */ /* 0x000fd00000000114 */
[----:B------:R-:W-:-:S08]  /*1460*/  DFMA R16, R20, R16, R20 ;  /* 0x000000101410722b */ /* 0x000fd00000000014 */
[----:B------:R-:W-:Y:S01]  /*1470*/  DMUL R22, R16, 8.11296384146066816958e+31 ;  /* 0x4690000010167828 */ /* 0x000fe20000000000 */
[----:B------:R-:W-:Y:S10]  /*1480*/  BRA `(.L_x_23) ;  /* 0x0000000000087947 */ /* 0x000ff40003800000 */
.L_x_22:
[----:B------:R-:W-:Y:S01]  /*1490*/  LOP3.LUT R23, R17, 0x80000, RZ, 0xfc, !PT ;  /* 0x0008000011177812 */ /* 0x000fe200078efcff */
[----:B------:R-:W-:-:S07]  /*14a0*/  IMAD.MOV.U32 R22, RZ, RZ, R16 ;  /* 0x000000ffff167224 */ /* 0x000fce00078e0010 */
.L_x_23:
[----:B------:R-:W-:Y:S05]  /*14b0*/  BSYNC.RECONVERGENT B4 ;  /* 0x0000000000047941 */ /* 0x000fea0003800200 */
.L_x_21:
[----:B------:R-:W-:Y:S02]  /*14c0*/  IMAD.MOV.U32 R16, RZ, RZ, R0 ;  /* 0x000000ffff107224 */ /* 0x000fe400078e0000 */
[----:B------:R-:W-:-:S04]  /*14d0*/  IMAD.MOV.U32 R17, RZ, RZ, 0x0 ;  /* 0x00000000ff117424 */ /* 0x000fc800078e00ff */
[----:B------:R-:W-:Y:S05]  /*14e0*/  RET.REL.NODEC R16 `(twin_sum_wheel) ;  /* 0xffffffe810c47950 */ /* 0x000fea0003c3ffff */
        .weak           $__internal_1_$__cuda_sm20_div_u64
        .type           $__internal_1_$__cuda_sm20_div_u64,@function
        .size           $__internal_1_$__cuda_sm20_div_u64,(.L_x_50 - $__internal_1_$__cuda_sm20_div_u64)
$__internal_1_$__cuda_sm20_div_u64:
[----:B------:R-:W0:Y:S02]  /*14f0*/  LDCU UR4, c[0x0][0x3a0] ;  /* 0x00007400ff0477ac */ /* 0x000e240008000800 */
[----:B0-----:R-:W0:Y:S08]  /*1500*/  I2F.U64.RP R18, UR4 ;  /* 0x0000000400127d12 */ /* 0x001e300008309000 */
[----:B0-----:R-:W0:Y:S02]  /*1510*/  MUFU.RCP R18, R18 ;  /* 0x0000001200127308 */ /* 0x001e240000001000 */
[----:B0-----:R-:W-:-:S06]  /*1520*/  VIADD R16, R18, 0x1ffffffe ;  /* 0x1ffffffe12107836 */ /* 0x001fcc0000000000 */
[----:B------:R-:W0:Y:S02]  /*1530*/  F2I.U64.TRUNC R16, R16 ;  /* 0x0000001000107311 */ /* 0x000e24000020d800 */
[----:B0-----:R-:W-:-:S04]  /*1540*/  IMAD.WIDE.U32 R14, R16, UR4, RZ ;  /* 0x00000004100e7c25 */ /* 0x001fc8000f8e00ff */
[----:B------:R-:W-:Y:S01]  /*1550*/  IMAD R15, R16, UR5, R15 ;  /* 0x00000005100f7c24 */ /* 0x000fe2000f8e020f */
[----:B------:R-:W-:-:S03]  /*1560*/  IADD3 R19, P0, PT, RZ, -R14, RZ ;  /* 0x8000000eff137210 */ /* 0x000fc60007f1e0ff */
[----:B------:R-:W-:Y:S02]  /*1570*/  IMAD R15, R17, UR4, R15 ;  /* 0x00000004110f7c24 */ /* 0x000fe4000f8e020f */
[----:B------:R-:W-:-:S04]  /*1580*/  IMAD.HI.U32 R14, R16, R19, RZ ;  /* 0x00000013100e7227 */ /* 0x000fc800078e00ff */
[----:B------:R-:W-:Y:S02]  /*1590*/  IMAD.X R21, RZ, RZ, ~R15, P0 ;  /* 0x000000ffff157224 */ /* 0x000fe400000e0e0f */
[----:B------:R-:W-:Y:S02]  /*15a0*/  IMAD.MOV.U32 R15, RZ, RZ, R16 ;  /* 0x000000ffff0f7224 */ /* 0x000fe400078e0010 */
[-C--:B------:R-:W-:Y:S02]  /*15b0*/  IMAD R23, R17, R21.reuse, RZ ;  /* 0x0000001511177224 */ /* 0x080fe400078e02ff */
[----:B------:R-:W-:-:S04]  /*15c0*/  IMAD.WIDE.U32 R14, P0, R16, R21, R14 ;  /* 0x00000015100e7225 */ /* 0x000fc8000780000e */
[----:B------:R-:W-:-:S04]  /*15d0*/  IMAD.HI.U32 R14, P1, R17, R19, R14 ;  /* 0x00000013110e7227 */ /* 0x000fc8000782000e */
[----:B------:R-:W-:Y:S01]  /*15e0*/  IMAD.HI.U32 R19, R17, R21, RZ ;  /* 0x0000001511137227 */ /* 0x000fe200078e00ff */
[----:B------:R-:W-:-:S03]  /*15f0*/  IADD3 R15, P3, PT, R23, R14, RZ ;  /* 0x0000000e170f7210 */ /* 0x000fc60007f7e0ff */
[----:B------:R-:W-:Y:S02]  /*1600*/  IMAD.X R19, R19, 0x1, R17, P0 ;  /* 0x0000000113137824 */ /* 0x000fe400000e0611 */
[----:B------:R-:W-:-:S03]  /*1610*/  IMAD.WIDE.U32 R16, R15, UR4, RZ ;  /* 0x000000040f107c25 */ /* 0x000fc6000f8e00ff */
[----:B------:R-:W-:Y:S01]  /*1620*/  IADD3.X R19, PT, PT, RZ, RZ, R19, P3, P1 ;  /* 0x000000ffff137210 */ /* 0x000fe20001fe2413 */
[----:B------:R-:W-:Y:S01]  /*1630*/  IMAD R14, R15, UR5, R17 ;  /* 0x000000050f0e7c24 */ /* 0x000fe2000f8e0211 */
[----:B------:R-:W-:-:S03]  /*1640*/  IADD3 R17, P0, PT, RZ, -R16, RZ ;  /* 0x80000010ff117210 */ /* 0x000fc60007f1e0ff */
[----:B------:R-:W-:Y:S02]  /*1650*/  IMAD R16, R19, UR4, R14 ;  /* 0x0000000413107c24 */ /* 0x000fe4000f8e020e */
[----:B------:R-:W-:-:S04]  /*1660*/  IMAD.HI.U32 R14, R15, R17, RZ ;  /* 0x000000110f0e7227 */ /* 0x000fc800078e00ff */
[----:B------:R-:W-:-:S04]  /*1670*/  IMAD.X R16, RZ, RZ, ~R16, P0 ;  /* 0x000000ffff107224 */ /* 0x000fc800000e0e10 */
[----:B------:R-:W-:-:S04]  /*1680*/  IMAD.WIDE.U32 R14, P0, R15, R16, R14 ;  /* 0x000000100f0e7225 */ /* 0x000fc8000780000e */
[C---:B------:R-:W-:Y:S02]  /*1690*/  IMAD R21, R19.reuse, R16, RZ ;  /* 0x0000001013157224 */ /* 0x040fe400078e02ff */
[----:B------:R-:W-:-:S04]  /*16a0*/  IMAD.HI.U32 R14, P1, R19, R17, R14 ;  /* 0x00000011130e7227 */ /* 0x000fc8000782000e */
[----:B------:R-:W-:Y:S01]  /*16b0*/  IMAD.HI.U32 R16, R19, R16, RZ ;  /* 0x0000001013107227 */ /* 0x000fe200078e00ff */
[----:B------:R-:W-:-:S03]  /*16c0*/  IADD3 R17, P3, PT, R21, R14, RZ ;  /* 0x0000000e15117210 */ /* 0x000fc60007f7e0ff */
[----:B------:R-:W-:Y:S02]  /*16d0*/  IMAD.X R19, R16, 0x1, R19, P0 ;  /* 0x0000000110137824 */ /* 0x000fe400000e0613 */
[----:B------:R-:W-:-:S03]  /*16e0*/  IMAD.HI.U32 R14, R17, R12, RZ ;  /* 0x0000000c110e7227 */ /* 0x000fc600078e00ff */
[----:B------:R-:W-:Y:S01]  /*16f0*/  IADD3.X R19, PT, PT, RZ, RZ, R19, P3, P1 ;  /* 0x000000ffff137210 */ /* 0x000fe20001fe2413 */
[----:B------:R-:W-:Y:S02]  /*1700*/  IMAD.MOV.U32 R15, RZ, RZ, RZ ;  /* 0x000000ffff0f7224 */ /* 0x000fe400078e00ff */
[----:B------:R-:W-:-:S04]  /*1710*/  IMAD.WIDE.U32 R14, R17, R13, R14 ;  /* 0x0000000d110e7225 */ /* 0x000fc800078e000e */
[C---:B------:R-:W-:Y:S02]  /*1720*/  IMAD R17, R19.reuse, R13, RZ ;  /* 0x0000000d13117224 */ /* 0x040fe400078e02ff */
[----:B------:R-:W-:-:S04]  /*1730*/  IMAD.HI.U32 R14, P0, R19, R12, R14 ;  /* 0x0000000c130e7227 */ /* 0x000fc8000780000e */
[----:B------:R-:W-:Y:S01]  /*1740*/  IMAD.HI.U32 R16, R19, R13, RZ ;  /* 0x0000000d13107227 */ /* 0x000fe200078e00ff */
[----:B------:R-:W-:-:S03]  /*1750*/  IADD3 R17, P1, PT, R17, R14, RZ ;  /* 0x0000000e11117210 */ /* 0x000fc60007f3e0ff */
[----:B------:R-:W-:Y:S02]  /*1760*/  IMAD.X R16, RZ, RZ, R16, P0 ;  /* 0x000000ffff107224 */ /* 0x000fe400000e0610 */
[----:B------:R-:W-:-:S04]  /*1770*/  IMAD.WIDE.U32 R14, R17, UR4, RZ ;  /* 0x00000004110e7c25 */ /* 0x000fc8000f8e00ff */
[----:B------:R-:W-:Y:S01]  /*1780*/  IMAD.X R16, RZ, RZ, R16, P1 ;  /* 0x000000ffff107224 */ /* 0x000fe200008e0610 */
[----:B------:R-:W-:Y:S01]  /*1790*/  IADD3 R19, P1, PT, -R14, R12, RZ ;  /* 0x0000000c0e137210 */ /* 0x000fe20007f3e1ff */
[C---:B------:R-:W-:Y:S01]  /*17a0*/  IMAD R15, R17.reuse, UR5, R15 ;  /* 0x00000005110f7c24 */ /* 0x040fe2000f8e020f */
[----:B------:R-:W-:Y:S02]  /*17b0*/  IADD3 R14, P3, PT, R17, 0x1, RZ ;  /* 0x00000001110e7810 */ /* 0x000fe40007f7e0ff */
[----:B------:R-:W-:Y:S01]  /*17c0*/  ISETP.GE.U32.AND P0, PT, R19, UR4, PT ;  /* 0x0000000413007c0c */ /* 0x000fe2000bf06070 */
[----:B------:R-:W-:-:S04]  /*17d0*/  IMAD R15, R16, UR4, R15 ;  /* 0x00000004100f7c24 */ /* 0x000fc8000f8e020f */
[----:B------:R-:W-:Y:S01]  /*17e0*/  IMAD.X R21, R13, 0x1, ~R15, P1 ;  /* 0x000000010d157824 */ /* 0x000fe200008e0e0f */
[----:B------:R-:W-:-:S04]  /*17f0*/  IADD3 R18, P1, PT, R19, -UR4, RZ ;  /* 0x8000000413127c10 */ /* 0x000fc8000ff3e0ff */
[C---:B------:R-:W-:Y:S02]  /*1800*/  ISETP.GE.U32.AND.EX P0, PT, R21.reuse, UR5, PT, P0 ;  /* 0x0000000515007c0c */ /* 0x040fe4000bf06100 */
[----:B------:R-:W-:Y:S02]  /*1810*/  IADD3.X R20, PT, PT, R21, ~UR5, RZ, P1, !PT ;  /* 0x8000000515147c10 */ /* 0x000fe40008ffe4ff */
[----:B------:R-:W-:Y:S01]  /*1820*/  SEL R18, R18, R19, P0 ;  /* 0x0000001312127207 */ /* 0x000fe20000000000 */
[----:B------:R-:W-:Y:S01]  /*1830*/  IMAD.X R19, RZ, RZ, R16, P3 ;  /* 0x000000ffff137224 */ /* 0x000fe200018e0610 */
[----:B------:R-:W-:Y:S02]  /*1840*/  SEL R15, R14, R17, P0 ;  /* 0x000000110e0f7207 */ /* 0x000fe40000000000 */
[----:B------:R-:W-:Y:S02]  /*1850*/  SEL R17, R20, R21, P0 ;  /* 0x0000001514117207 */ /* 0x000fe40000000000 */
[----:B------:R-:W-:-:S02]  /*1860*/  SEL R14, R19, R16, P0 ;  /* 0x00000010130e7207 */ /* 0x000fc40000000000 */
[----:B------:R-:W-:Y:S02]  /*1870*/  ISETP.GE.U32.AND P0, PT, R18, UR4, PT ;  /* 0x0000000412007c0c */ /* 0x000fe4000bf06070 */
[----:B------:R-:W-:Y:S02]  /*1880*/  IADD3 R16, P3, PT, R15, 0x1, RZ ;  /* 0x000000010f107810 */ /* 0x000fe40007f7e0ff */
[----:B------:R-:W-:Y:S02]  /*1890*/  ISETP.GE.U32.AND.EX P0, PT, R17, UR5, PT, P0 ;  /* 0x0000000511007c0c */ /* 0x000fe4000bf06100 */
[----:B------:R-:W-:Y:S01]  /*18a0*/  ISETP.NE.U32.AND P1, PT, RZ, UR4, PT ;  /* 0x00000004ff007c0c */ /* 0x000fe2000bf25070 */
[----:B------:R-:W-:Y:S01]  /*18b0*/  IMAD.X R17, RZ, RZ, R14, P3 ;  /* 0x000000ffff117224 */ /* 0x000fe200018e060e */
[----:B------:R-:W-:Y:S01]  /*18c0*/  SEL R16, R16, R15, P0 ;  /* 0x0000000f10107207 */ /* 0x000fe20000000000 */
[----:B------:R-:W-:Y:S01]  /*18d0*/  IMAD.MOV.U32 R15, RZ, RZ, 0x0 ;  /* 0x00000000ff0f7424 */ /* 0x000fe200078e00ff */
[----:B------:R-:W-:-:S02]  /*18e0*/  ISETP.NE.AND.EX P1, PT, RZ, UR5, PT, P1 ;  /* 0x00000005ff007c0c */ /* 0x000fc4000bf25310 */
[----:B------:R-:W-:Y:S01]  /*18f0*/  SEL R17, R17, R14, P0 ;  /* 0x0000000e11117207 */ /* 0x000fe20000000000 */
[----:B------:R-:W-:Y:S01]  /*1900*/  IMAD.MOV.U32 R14, RZ, RZ, R0 ;  /* 0x000000ffff0e7224 */ /* 0x000fe200078e0000 */
[----:B------:R-:W-:Y:S02]  /*1910*/  SEL R16, R16, 0xffffffff, P1 ;  /* 0xffffffff10107807 */ /* 0x000fe40000800000 */
[----:B------:R-:W-:Y:S01]  /*1920*/  SEL R17, R17, 0xffffffff, P1 ;  /* 0xffffffff11117807 */ /* 0x000fe20000800000 */
[----:B------:R-:W-:Y:S06]  /*1930*/  RET.REL.NODEC R14 `(twin_sum_wheel) ;  /* 0xffffffe40eb07950 */ /* 0x000fec0003c3ffff */
.L_x_25:
[----:B------:R-:W-:-:S00]  /*1940*/  BRA `(.L_x_25) ;  /* 0xfffffffc00fc7947 */ /* 0x000fc0000383ffff */
[----:B------:R-:W-:-:S00]  /*1950*/  NOP ;  /* 0x0000000000007918 */ /* 0x000fc00000000000 */
        /* <DEDUP_REMOVED lines=10> */
.L_x_50:


//--------------------- .text.sieve_wheel_primes  --------------------------
	.section	.text.sieve_wheel_primes,"ax",@progbits
	.align	128
        .global         sieve_wheel_primes
        .type           sieve_wheel_primes,@function
        .size           sieve_wheel_primes,(.L_x_51 - sieve_wheel_primes)
        .other          sieve_wheel_primes,@"STO_CUDA_ENTRY STV_DEFAULT"
sieve_wheel_primes:
.text.sieve_wheel_primes:
[----:B------:R-:W-:Y:S01]  /*0000*/  LDC R1, c[0x0][0x37c] ;  /* 0x0000df00ff017b82 */ /* 0x000fe20000000800 */
[----:B------:R-:W0:Y:S07]  /*0010*/  S2R R0, SR_TID.X ;  /* 0x0000000000007919 */ /* 0x000e2e0000002100 */
[----:B------:R-:W0:Y:S01]  /*0020*/  S2UR UR4, SR_CTAID.X ;  /* 0x00000000000479c3 */ /* 0x000e220000002500 */
[----:B------:R-:W1:Y:S07]  /*0030*/  LDCU UR5, c[0x0][0x3b8] ;  /* 0x00007700ff0577ac */ /* 0x000e6e0008000800 */
[----:B------:R-:W0:Y:S02]  /*0040*/  LDC R3, c[0x0][0x360] ;  /* 0x0000d800ff037b82 */ /* 0x000e240000000800 */
[----:B0-----:R-:W-:-:S05]  /*0050*/  IMAD R0, R3, UR4, R0 ;  /* 0x0000000403007c24 */ /* 0x001fca000f8e0200 */
[----:B-1----:R-:W-:-:S13]  /*0060*/  ISETP.GE.U32.AND P0, PT, R0, UR5, PT ;  /* 0x0000000500007c0c */ /* 0x002fda000bf06070 */
[----:B------:R-:W-:Y:S05]  /*0070*/  @P0 EXIT ;  /* 0x000000000000094d */ /* 0x000fea0003800000 */
[----:B------:R-:W0:Y:S02]  /*0080*/  LDC R2, c[0x0][0x3a0] ;  /* 0x0000e800ff027b82 */ /* 0x000e240000000800 */
[----:B0-----:R-:W-:-:S13]  /*0090*/  ISETP.GE.AND P0, PT, R2, 0x1, PT ;  /* 0x000000010200780c */ /* 0x001fda0003f06270 */
[----:B------:R-:W-:Y:S05]  /*00a0*/  @!P0 EXIT ;  /* 0x000000000000894d */ /* 0x000fea0003800000 */
[----:B------:R-:W0:Y:S01]  /*00b0*/  LDCU.128 UR4, c[0x0][0x380] ;  /* 0x00007000ff0477ac */ /* 0x000e220008000c00 */
[----:B------:R-:W1:Y:S01]  /*00c0*/  LDCU UR8, c[0x0][0x370] ;  /* 0x00006e00ff0877ac */ /* 0x000e620008000800 */
[----:B------:R-:W2:Y:S01]  /*00d0*/  LDCU.64 UR10, c[0x0][0x358] ;  /* 0x00006b00ff0a77ac */ /* 0x000ea20008000a00 */
[----:B0-----:R-:W-:Y:S01]  /*00e0*/  UIADD3 UR4, UP0, UPT, UR6, UR4, URZ ;  /* 0x0000000406047290 */ /* 0x001fe2000ff1e0ff */
[----:B-1----:R-:W-:-:S03]  /*00f0*/  IMAD R3, R3, UR8, RZ ;  /* 0x0000000803037c24 */ /* 0x002fc6000f8e02ff */
[----:B--2---:R-:W-:-:S12]  /*0100*/  UIADD3.X UR5, UPT, UPT, UR7, UR5, URZ, UP0, !UPT ;  /* 0x0000000507057290 */ /* 0x004fd800087fe4ff */
.L_x_47:
[----:B------:R-:W0:Y:S01]  /*0110*/  LDC.64 R6, c[0x0][0x3a8] ;  /* 0x0000ea00ff067b82 */ /* 0x000e220000000a00 */
[----:B------:R-:W1:Y:S01]  /*0120*/  LDCU UR6, c[0x0][0x384] ;  /* 0x00007080ff0677ac */ /* 0x000e620008000800 */
[----:B------:R-:W2:Y:S06]  /*0130*/  LDCU UR7, c[0x0][0x3b8] ;  /* 0x00007700ff0777ac */ /* 0x000eac0008000800 */
[----:B------:R-:W3:Y:S01]  /*0140*/  LDC.64 R8, c[0x0][0x3b0] ;  /* 0x0000ec00ff087b82 */ /* 0x000ee20000000a00 */
[----:B0-----:R-:W-:-:S05]  /*0150*/  IMAD.WIDE.U32 R6, R0, 0x4, R6 ;  /* 0x0000000400067825 */ /* 0x001fca00078e0006 */
[----:B------:R-:W4:Y:S01]  /*0160*/  LDG.E.CONSTANT R2, desc[UR10][R6.64] ;  /* 0x0000000a06027981 */ /* 0x000f22000c1e9900 */
[----:B---3--:R-:W-:-:S05]  /*0170*/  IMAD.WIDE.U32 R8, R0, 0x4, R8 ;  /* 0x0000000400087825 */ /* 0x008fca00078e0008 */
[----:B------:R0:W5:Y:S01]  /*0180*/  LDG.E.CONSTANT R4, desc[UR10][R8.64] ;  /* 0x0000000a08047981 */ /* 0x000162000c1e9900 */
[----:B-1----:R-:W-:Y:S01]  /*0190*/  UISETP.NE.U32.AND UP0, UPT, UR6, URZ, UPT ;  /* 0x000000ff0600728c */ /* 0x002fe2000bf05070 */
[----:B------:R-:W-:Y:S02]  /*01a0*/  IMAD.IADD R0, R3, 0x1, R0 ;  /* 0x0000000103007824 */ /* 0x000fe400078e0200 */
[----:B------:R-:W-:-:S03]  /*01b0*/  IMAD.MOV.U32 R5, RZ, RZ, RZ ;  /* 0x000000ffff057224 */ /* 0x000fc600078e00ff */
[----:B--2---:R-:W-:Y:S01]  /*01c0*/  ISETP.GE.U32.AND P2, PT, R0, UR7, PT ;  /* 0x0000000700007c0c */ /* 0x004fe2000bf46070 */
[----:B----4-:R-:W-:Y:S02]  /*01d0*/  IMAD.WIDE.U32 R12, R2, R2, RZ ;  /* 0x00000002020c7225 */ /* 0x010fe400078e00ff */
[----:B0-----:R-:W-:Y:S10]  /*01e0*/  BRA.U UP0, `(.L_x_26) ;  /* 0x0000000100507547 */ /* 0x001ff4000b800000 */
[----:B------:R-:W0:Y:S01]  /*01f0*/  I2F.U32.RP R8, R2 ;  /* 0x0000000200087306 */ /* 0x000e220000209000 */
[----:B------:R-:W1:Y:S01]  /*0200*/  LDCU UR6, c[0x0][0x380] ;  /* 0x00007000ff0677ac */ /* 0x000e620008000800 */
[----:B------:R-:W-:Y:S01]  /*0210*/  IMAD.MOV R9, RZ, RZ, -R2 ;  /* 0x000000ffff097224 */ /* 0x000fe200078e0a02 */
[----:B------:R-:W-:Y:S01]  /*0220*/  ISETP.NE.U32.AND P1, PT, R2, RZ, PT ;  /* 0x000000ff0200720c */ /* 0x000fe20003f25070 */
[----:B------:R-:W-:-:S04]  /*0230*/  IMAD.MOV.U32 R15, RZ, RZ, RZ ;  /* 0x000000ffff0f7224 */ /* 0x000fc800078e00ff */
[----:B0-----:R-:W0:Y:S02]  /*0240*/  MUFU.RCP R8, R8 ;  /* 0x0000000800087308 */ /* 0x001e240000001000 */
[----:B0-----:R-:W-:-:S06]  /*0250*/  VIADD R6, R8, 0xffffffe ;  /* 0x0ffffffe08067836 */ /* 0x001fcc0000000000 */
[----:B------:R0:W2:Y:S02]  /*0260*/  F2I.FTZ.U32.TRUNC.NTZ R7, R6 ;  /* 0x0000000600077305 */ /* 0x0000a4000021f000 */
[----:B0-----:R-:W-:Y:S02]  /*0270*/  HFMA2 R6, -RZ, RZ, 0, 0 ;  /* 0x00000000ff067431 */ /* 0x001fe400000001ff */
[----:B--2---:R-:W-:-:S04]  /*0280*/  IMAD R9, R9, R7, RZ ;  /* 0x0000000709097224 */ /* 0x004fc800078e02ff */
[----:B------:R-:W-:-:S06]  /*0290*/  IMAD.HI.U32 R7, R7, R9, R6 ;  /* 0x0000000907077227 */ /* 0x000fcc00078e0006 */
[----:B-1----:R-:W-:-:S04]  /*02a0*/  IMAD.HI.U32 R7, R7, UR6, RZ ;  /* 0x0000000607077c27 */ /* 0x002fc8000f8e00ff */
[----:B------:R-:W-:-:S04]  /*02b0*/  IMAD.MOV R7, RZ, RZ, -R7 ;  /* 0x000000ffff077224 */ /* 0x000fc800078e0a07 */
[----:B------:R-:W-:-:S05]  /*02c0*/  IMAD R14, R2, R7, UR6 ;  /* 0x00000006020e7e24 */ /* 0x000fca000f8e0207 */
[----:B------:R-:W-:-:S13]  /*02d0*/  ISETP.GE.U32.AND P0, PT, R14, R2, PT ;  /* 0x000000020e00720c */ /* 0x000fda0003f06070 */
[----:B------:R-:W-:-:S05]  /*02e0*/  @P0 IMAD.IADD R14, R14, 0x1, -R2 ;  /* 0x000000010e0e0824 */ /* 0x000fca00078e0a02 */
[----:B------:R-:W-:-:S13]  /*02f0*/  ISETP.GE.U32.AND P0, PT, R14, R2, PT ;  /* 0x000000020e00720c */ /* 0x000fda0003f06070 */
[----:B------:R-:W-:Y:S01]  /*0300*/  @P0 IMAD.IADD R14, R14, 0x1, -R2 ;  /* 0x000000010e0e0824 */ /* 0x000fe200078e0a02 */
[----:B------:R-:W-:Y:S01]  /*0310*/  @!P1 LOP3.LUT R14, RZ, R2, RZ, 0x33, !PT ;  /* 0x00000002ff0e9212 */ /* 0x000fe200078e33ff */
[----:B------:R-:W-:Y:S06]  /*0320*/  BRA `(.L_x_27) ;  /* 0x00000000001c7947 */ /* 0x000fec0003800000 */
.L_x_26:
[----:B------:R-:W0:Y:S01]  /*0330*/  LDCU.64 UR6, c[0x0][0x380] ;  /* 0x00007000ff0677ac */ /* 0x000e220008000a00 */
[----:B------:R-:W-:Y:S02]  /*0340*/  MOV R6, 0x380 ;  /* 0x0000038000067802 */ /* 0x000fe40000000f00 */
[----:B0-----:R-:W-:Y:S01]  /*0350*/  MOV R10, UR6 ;  /* 0x00000006000a7c02 */ /* 0x001fe20008000f00 */
[----:B------:R-:W-:-:S07]  /*0360*/  IMAD.U32 R9, RZ, RZ, UR7 ;  /* 0x00000007ff097e24 */ /* 0x000fce000f8e00ff */
[----:B-----5:R-:W-:Y:S05]  /*0370*/  CALL.REL.NOINC `($__internal_2_$__cuda_sm20_rem_u64) ;  /* 0x0000000c006c7944 */ /* 0x020fea0003c00000 */
[----:B------:R-:W-:Y:S02]  /*0380*/  IMAD.MOV.U32 R14, RZ, RZ, R9 ;  /* 0x000000ffff0e7224 */ /* 0x000fe400078e0009 */
[----:B------:R-:W-:-:S07]  /*0390*/  IMAD.MOV.U32 R15, RZ, RZ, R18 ;  /* 0x000000ffff0f7224 */ /* 0x000fce00078e0012 */
.L_x_27:
[----:B------:R-:W-:-:S07]  /*03a0*/  IMAD.MOV.U32 R8, RZ, RZ, RZ ;  /* 0x000000ffff087224 */ /* 0x000fce00078e00ff */
.L_x_46:
[----:B------:R-:W0:Y:S02]  /*03b0*/  LDC.64 R6, c[0x0][0x398] ;  /* 0x0000e600ff067b82 */ /* 0x000e240000000a00 */
[----:B0-----:R-:W-:-:S06]  /*03c0*/  IMAD.WIDE.U32 R6, R8, 0x4, R6 ;  /* 0x0000000408067825 */ /* 0x001fcc00078e0006 */
[----:B------:R-:W2:Y:S01]  /*03d0*/  LDG.E.CONSTANT R7, desc[UR10][R6.64] ;  /* 0x0000000a06077981 */ /* 0x000ea2000c1e9900 */
[----:B------:R-:W0:Y:S01]  /*03e0*/  I2F.U32.RP R16, R2 ;  /* 0x0000000200107306 */ /* 0x000e220000209000 */
[----:B------:R-:W-:Y:S01]  /*03f0*/  IMAD.MOV R9, RZ, RZ, -R2 ;  /* 0x000000ffff097224 */ /* 0x000fe200078e0a02 */
[----:B------:R-:W-:Y:S06]  /*0400*/  BSSY.RECONVERGENT B0, `(.L_x_28) ;  /* 0x000002c000007945 */ /* 0x000fec0003800200 */
[----:B0-----:R-:W0:Y:S02]  /*0410*/  MUFU.RCP R16, R16 ;  /* 0x0000001000107308 */ /* 0x001e240000001000 */
[----:B0-----:R-:W-:-:S02]  /*0420*/  IADD3 R10, PT, PT, R16, 0xffffffe, RZ ;  /* 0x0ffffffe100a7810 */ /* 0x001fc40007ffe0ff */
[----:B------:R-:W-:-:S04]  /*0430*/  LOP3.LUT R16, RZ, R2, RZ, 0x33, !PT ;  /* 0x00000002ff107212 */ /* 0x000fc800078e33ff */
[----:B------:R0:W1:Y:S02]  /*0440*/  F2I.FTZ.U32.TRUNC.NTZ R11, R10 ;  /* 0x0000000a000b7305 */ /* 0x000064000021f000 */
[----:B0-----:R-:W-:Y:S02]  /*0450*/  IMAD.MOV.U32 R10, RZ, RZ, RZ ;  /* 0x000000ffff0a7224 */ /* 0x001fe400078e00ff */
[----:B-1----:R-:W-:-:S04]  /*0460*/  IMAD R9, R9, R11, RZ ;  /* 0x0000000b09097224 */ /* 0x002fc800078e02ff */
[----:B------:R-:W-:-:S06]  /*0470*/  IMAD.HI.U32 R18, R11, R9, R10 ;  /* 0x000000090b127227 */ /* 0x000fcc00078e000a */
[----:B--2---:R-:W-:-:S04]  /*0480*/  IMAD.HI.U32 R9, R18, R7, RZ ;  /* 0x0000000712097227 */ /* 0x004fc800078e00ff */
[----:B------:R-:W-:-:S04]  /*0490*/  IMAD.MOV R9, RZ, RZ, -R9 ;  /* 0x000000ffff097224 */ /* 0x000fc800078e0a09 */
[----:B------:R-:W-:-:S05]  /*04a0*/  IMAD R9, R2, R9, R7 ;  /* 0x0000000902097224 */ /* 0x000fca00078e0207 */
[----:B------:R-:W-:-:S13]  /*04b0*/  ISETP.GE.U32.AND P0, PT, R9, R2, PT ;  /* 0x000000020900720c */ /* 0x000fda0003f06070 */
[----:B------:R-:W-:Y:S01]  /*04c0*/  @P0 IMAD.IADD R9, R9, 0x1, -R2 ;  /* 0x0000000109090824 */ /* 0x000fe200078e0a02 */
[----:B------:R-:W-:-:S04]  /*04d0*/  ISETP.NE.U32.AND P0, PT, R2, RZ, PT ;  /* 0x000000ff0200720c */ /* 0x000fc80003f05070 */
[----:B------:R-:W-:-:S13]  /*04e0*/  ISETP.GE.U32.AND P1, PT, R9, R2, PT ;  /* 0x000000020900720c */ /* 0x000fda0003f26070 */
[----:B------:R-:W-:-:S04]  /*04f0*/  @P1 IADD3 R9, PT, PT, -R2, R9, RZ ;  /* 0x0000000902091210 */ /* 0x000fc80007ffe1ff */
[----:B------:R-:W-:-:S05]  /*0500*/  SEL R9, R16, R9, !P0 ;  /* 0x0000000910097207 */ /* 0x000fca0004000000 */
[----:B------:R-:W-:-:S04]  /*0510*/  IMAD.IADD R9, R2, 0x1, -R9 ;  /* 0x0000000102097824 */ /* 0x000fc800078e0a09 */
[----:B------:R-:W-:-:S04]  /*0520*/  IMAD.HI.U32 R6, R18, R9, RZ ;  /* 0x0000000912067227 */ /* 0x000fc800078e00ff */
[----:B------:R-:W-:-:S04]  /*0530*/  IMAD.MOV R6, RZ, RZ, -R6 ;  /* 0x000000ffff067224 */ /* 0x000fc800078e0a06 */
[----:B------:R-:W-:-:S05]  /*0540*/  IMAD R9, R2, R6, R9 ;  /* 0x0000000602097224 */ /* 0x000fca00078e0209 */
[----:B------:R-:W-:-:S13]  /*0550*/  ISETP.GE.U32.AND P1, PT, R9, R2, PT ;  /* 0x000000020900720c */ /* 0x000fda0003f26070 */
[----:B------:R-:W-:-:S05]  /*0560*/  @P1 IMAD.IADD R9, R9, 0x1, -R2 ;  /* 0x0000000109091824 */ /* 0x000fca00078e0a02 */
[----:B------:R-:W-:-:S13]  /*0570*/  ISETP.GE.U32.AND P1, PT, R9, R2, PT ;  /* 0x000000020900720c */ /* 0x000fda0003f26070 */
[----:B------:R-:W-:-:S05]  /*0580*/  @P1 IMAD.IADD R9, R9, 0x1, -R2 ;  /* 0x0000000109091824 */ /* 0x000fca00078e0a02 */
[----:B------:R-:W-:-:S05]  /*0590*/  SEL R11, R16, R9, !P0 ;  /* 0x00000009100b7207 */ /* 0x000fca0004000000 */
[----:B-----5:R-:W-:-:S05]  /*05a0*/  IMAD.WIDE.U32 R10, R11, R4, RZ ;  /* 0x000000040b0a7225 */ /* 0x020fca00078e00ff */
[----:B------:R-:W-:-:S13]  /*05b0*/  ISETP.NE.U32.AND P1, PT, R11, RZ, PT ;  /* 0x000000ff0b00720c */ /* 0x000fda0003f25070 */
[----:B------:R-:W-:Y:S05]  /*05c0*/  @P1 BRA `(.L_x_29) ;  /* 0x0000000000281947 */ /* 0x000fea0003800000 */
[----:B------:R-:W-:-:S04]  /*05d0*/  IMAD.HI.U32 R6, R18, R10, RZ ;  /* 0x0000000a12067227 */ /* 0x000fc800078e00ff */
[----:B------:R-:W-:Y:S01]  /*05e0*/  IMAD.MOV.U32 R17, RZ, RZ, RZ ;  /* 0x000000ffff117224 */ /* 0x000fe200078e00ff */
[----:B------:R-:W-:-:S05]  /*05f0*/  IADD3 R11, PT, PT, -R6, RZ, RZ ;  /* 0x000000ff060b7210 */ /* 0x000fca0007ffe1ff */
[----:B------:R-:W-:-:S05]  /*0600*/  IMAD R11, R2, R11, R10 ;  /* 0x0000000b020b7224 */ /* 0x000fca00078e020a */
[----:B------:R-:W-:-:S13]  /*0610*/  ISETP.GE.U32.AND P1, PT, R11, R2, PT ;  /* 0x000000020b00720c */ /* 0x000fda0003f26070 */
[----:B------:R-:W-:-:S05]  /*0620*/  @P1 IMAD.IADD R11, R11, 0x1, -R2 ;  /* 0x000000010b0b1824 */ /* 0x000fca00078e0a02 */
[----:B------:R-:W-:-:S13]  /*0630*/  ISETP.GE.U32.AND P1, PT, R11, R2, PT ;  /* 0x000000020b00720c */ /* 0x000fda0003f26070 */
[----:B------:R-:W-:-:S05]  /*0640*/  @P1 IMAD.IADD R11, R11, 0x1, -R2 ;  /* 0x000000010b0b1824 */ /* 0x000fca00078e0a02 */
[----:B------:R-:W-:Y:S01]  /*0650*/  SEL R16, R16, R11, !P0 ;  /* 0x0000000b10107207 */ /* 0x000fe20004000000 */
[----:B------:R-:W-:Y:S06]  /*0660*/  BRA `(.L_x_30) ;  /* 0x0000000000147947 */ /* 0x000fec0003800000 */
.L_x_29:
[----:B------:R-:W-:Y:S01]  /*0670*/  IMAD.MOV.U32 R9, RZ, RZ, R11 ;  /* 0x000000ffff097224 */ /* 0x000fe200078e000b */
[----:B------:R-:W-:-:S07]  /*0680*/  MOV R6, 0x6a0 ;  /* 0x000006a000067802 */ /* 0x000fce0000000f00 */
[----:B------:R-:W-:Y:S05]  /*0690*/  CALL.REL.NOINC `($__internal_2_$__cuda_sm20_rem_u64) ;  /* 0x0000000800a47944 */ /* 0x000fea0003c00000 */
[----:B------:R-:W-:Y:S01]  /*06a0*/  MOV R16, R9 ;  /* 0x0000000900107202 */ /* 0x000fe20000000f00 */
[----:B------:R-:W-:-:S07]  /*06b0*/  IMAD.MOV.U32 R17, RZ, RZ, R18 ;  /* 0x000000ffff117224 */ /* 0x000fce00078e0012 */
.L_x_30:
[----:B------:R-:W-:Y:S05]  /*06c0*/  BSYNC.RECONVERGENT B0 ;  /* 0x0000000000007941 */ /* 0x000fea0003800200 */
.L_x_28:
[----:B------:R-:W0:Y:S01]  /*06d0*/  I2F.U32.RP R18, R2 ;  /* 0x0000000200127306 */ /* 0x000e220000209000 */
[----:B------:R-:W-:Y:S01]  /*06e0*/  IMAD.MOV R9, RZ, RZ, -R2 ;  /* 0x000000ffff097224 */ /* 0x000fe200078e0a02 */
[----:B------:R-:W-:Y:S06]  /*06f0*/  BSSY.RECONVERGENT B0, `(.L_x_31) ;  /* 0x000002d000007945 */ /* 0x000fec0003800200 */
[----:B0-----:R-:W0:Y:S02]  /*0700*/  MUFU.RCP R18, R18 ;  /* 0x0000001200127308 */ /* 0x001e240000001000 */
[----:B0-----:R-:W-:Y:S01]  /*0710*/  VIADD R10, R18, 0xffffffe ;  /* 0x0ffffffe120a7836 */ /* 0x001fe20000000000 */
[----:B------:R-:W-:-:S05]  /*0720*/  LOP3.LUT R18, RZ, R2, RZ, 0x33, !PT ;  /* 0x00000002ff127212 */ /* 0x000fca00078e33ff */
[----:B------:R0:W1:Y:S02]  /*0730*/  F2I.FTZ.U32.TRUNC.NTZ R11, R10 ;  /* 0x0000000a000b7305 */ /* 0x000064000021f000 */
[----:B0-----:R-:W-:Y:S02]  /*0740*/  IMAD.MOV.U32 R10, RZ, RZ, RZ ;  /* 0x000000ffff0a7224 */ /* 0x001fe400078e00ff */
[----:B-1----:R-:W-:-:S04]  /*0750*/  IMAD R9, R9, R11, RZ ;  /* 0x0000000b09097224 */ /* 0x002fc800078e02ff */
[----:B------:R-:W-:Y:S01]  /*0760*/  IMAD.HI.U32 R20, R11, R9, R10 ;  /* 0x000000090b147227 */ /* 0x000fe200078e000a */
[----:B------:R-:W-:-:S05]  /*0770*/  IADD3 R9, PT, PT, R7, 0x2, RZ ;  /* 0x0000000207097810 */ /* 0x000fca0007ffe0ff */
[----:B------:R-:W-:-:S04]  /*0780*/  IMAD.HI.U32 R6, R20, R9, RZ ;  /* 0x0000000914067227 */ /* 0x000fc800078e00ff */
[----:B------:R-:W-:-:S04]  /*0790*/  IMAD.MOV R6, RZ, RZ, -R6 ;  /* 0x000000ffff067224 */ /* 0x000fc800078e0a06 */
[----:B------:R-:W-:-:S05]  /*07a0*/  IMAD R9, R2, R6, R9 ;  /* 0x0000000602097224 */ /* 0x000fca00078e0209 */
[----:B------:R-:W-:-:S13]  /*07b0*/  ISETP.GE.U32.AND P0, PT, R9, R2, PT ;  /* 0x000000020900720c */ /* 0x000fda0003f06070 */
[----:B------:R-:W-:Y:S01]  /*07c0*/  @P0 IMAD.IADD R9, R9, 0x1, -R2 ;  /* 0x0000000109090824 */ /* 0x000fe200078e0a02 */
[----:B------:R-:W-:-:S04]  /*07d0*/  ISETP.NE.U32.AND P0, PT, R2, RZ, PT ;  /* 0x000000ff0200720c */ /* 0x000fc80003f05070 */
[----:B------:R-:W-:-:S13]  /*07e0*/  ISETP.GE.U32.AND P1, PT, R9, R2, PT ;  /* 0x000000020900720c */ /* 0x000fda0003f26070 */
[----:B------:R-:W-:-:S05]  /*07f0*/  @P1 IMAD.IADD R9, R9, 0x1, -R2 ;  /* 0x0000000109091824 */ /* 0x000fca00078e0a02 */
[----:B------:R-:W-:-:S05]  /*0800*/  SEL R9, R18, R9, !P0 ;  /* 0x0000000912097207 */ /* 0x000fca0004000000 */
[----:B------:R-:W-:-:S04]  /*0810*/  IMAD.IADD R9, R2, 0x1, -R9 ;  /* 0x0000000102097824 */ /* 0x000fc800078e0a09 */
[----:B------:R-:W-:-:S05]  /*0820*/  IMAD.HI.U32 R6, R20, R9, RZ ;  /* 0x0000000914067227 */ /* 0x000fca00078e00ff */
[----:B------:R-:W-:-:S05]  /*0830*/  IADD3 R6, PT, PT, -R6, RZ, RZ ;  /* 0x000000ff06067210 */ /* 0x000fca0007ffe1ff */
[----:B------:R-:W-:-:S05]  /*0840*/  IMAD R9, R2, R6, R9 ;  /* 0x0000000602097224 */ /* 0x000fca00078e0209 */
[----:B------:R-:W-:-:S13]  /*0850*/  ISETP.GE.U32.AND P1, PT, R9, R2, PT ;  /* 0x000000020900720c */ /* 0x000fda0003f26070 */
[----:B------:R-:W-:-:S05]  /*0860*/  @P1 IMAD.IADD R9, R9, 0x1, -R2 ;  /* 0x0000000109091824 */ /* 0x000fca00078e0a02 */
[----:B------:R-:W-:-:S13]  /*0870*/  ISETP.GE.U32.AND P1, PT, R9, R2, PT ;  /* 0x000000020900720c */ /* 0x000fda0003f26070 */
[----:B------:R-:W-:-:S05]  /*0880*/  @P1 IMAD.IADD R9, R9, 0x1, -R2 ;  /* 0x0000000109091824 */ /* 0x000fca00078e0a02 */
[----:B------:R-:W-:-:S05]  /*0890*/  SEL R11, R18, R9, !P0 ;  /* 0x00000009120b7207 */ /* 0x000fca0004000000 */
[----:B------:R-:W-:-:S05]  /*08a0*/  IMAD.WIDE.U32 R10, R11, R4, RZ ;  /* 0x000000040b0a7225 */ /* 0x000fca00078e00ff */
[----:B------:R-:W-:-:S13]  /*08b0*/  ISETP.NE.U32.AND P1, PT, R11, RZ, PT ;  /* 0x000000ff0b00720c */ /* 0x000fda0003f25070 */
[----:B------:R-:W-:Y:S05]  /*08c0*/  @P1 BRA `(.L_x_32) ;  /* 0x0000000000281947 */ /* 0x000fea0003800000 */
[----:B------:R-:W-:-:S04]  /*08d0*/  IMAD.HI.U32 R6, R20, R10, RZ ;  /* 0x0000000a14067227 */ /* 0x000fc800078e00ff */
[----:B------:R-:W-:-:S04]  /*08e0*/  IMAD.MOV R11, RZ, RZ, -R6 ;  /* 0x000000ffff0b7224 */ /* 0x000fc800078e0a06 */
[----:B------:R-:W-:-:S05]  /*08f0*/  IMAD R11, R2, R11, R10 ;  /* 0x0000000b020b7224 */ /* 0x000fca00078e020a */
[----:B------:R-:W-:-:S13]  /*0900*/  ISETP.GE.U32.AND P1, PT, R11, R2, PT ;  /* 0x000000020b00720c */ /* 0x000fda0003f26070 */
[----:B------:R-:W-:-:S05]  /*0910*/  @P1 IMAD.IADD R11, R11, 0x1, -R2 ;  /* 0x000000010b0b1824 */ /* 0x000fca00078e0a02 */
[----:B------:R-:W-:-:S13]  /*0920*/  ISETP.GE.U32.AND P1, PT, R11, R2, PT ;  /* 0x000000020b00720c */ /* 0x000fda0003f26070 */
[----:B------:R-:W-:-:S04]  /*0930*/  @P1 IADD3 R11, PT, PT, -R2, R11, RZ ;  /* 0x0000000b020b1210 */ /* 0x000fc80007ffe1ff */
[----:B------:R-:W-:Y:S01]  /*0940*/  SEL R10, R18, R11, !P0 ;  /* 0x0000000b120a7207 */ /* 0x000fe20004000000 */
[----:B------:R-:W-:Y:S01]  /*0950*/  IMAD.MOV.U32 R11, RZ, RZ, RZ ;  /* 0x000000ffff0b7224 */ /* 0x000fe200078e00ff */
[----:B------:R-:W-:Y:S06]  /*0960*/  BRA `(.L_x_33) ;  /* 0x0000000000147947 */ /* 0x000fec0003800000 */
.L_x_32:
[----:B------:R-:W-:Y:S01]  /*0970*/  IMAD.MOV.U32 R9, RZ, RZ, R11 ;  /* 0x000000ffff097224 */ /* 0x000fe200078e000b */
[----:B------:R-:W-:-:S07]  /*0980*/  MOV R6, 0x9a0 ;  /* 0x000009a000067802 */ /* 0x000fce0000000f00 */
[----:B------:R-:W-:Y:S05]  /*0990*/  CALL.REL.NOINC `($__internal_2_$__cuda_sm20_rem_u64) ;  /* 0x0000000400e47944 */ /* 0x000fea0003c00000 */
[----:B------:R-:W-:Y:S02]  /*09a0*/  IMAD.MOV.U32 R10, RZ, RZ, R9 ;  /* 0x000000ffff0a7224 */ /* 0x000fe400078e0009 */
[----:B------:R-:W-:-:S07]  /*09b0*/  IMAD.MOV.U32 R11, RZ, RZ, R18 ;  /* 0x000000ffff0b7224 */ /* 0x000fce00078e0012 */
.L_x_33:
[----:B------:R-:W-:Y:S05]  /*09c0*/  BSYNC.RECONVERGENT B0 ;  /* 0x0000000000007941 */ /* 0x000fea0003800200 */
.L_x_31:
[----:B------:R-:W0:Y:S01]  /*09d0*/  LDCU.64 UR6, c[0x0][0x380] ;  /* 0x00007000ff0677ac */ /* 0x000e220008000a00 */
[C---:B------:R-:W-:Y:S01]  /*09e0*/  ISETP.GT.U32.AND P0, PT, R14.reuse, R16, PT ;  /* 0x000000100e00720c */ /* 0x040fe20003f04070 */
[----:B------:R-:W-:Y:S03]  /*09f0*/  BSSY.RECONVERGENT B0, `(.L_x_34) ;  /* 0x0000018000007945 */ /* 0x000fe60003800200 */
[C---:B------:R-:W-:Y:S02]  /*0a00*/  ISETP.GT.U32.AND.EX P0, PT, R15.reuse, R17, PT, P0 ;  /* 0x000000110f00720c */ /* 0x040fe40003f04100 */
[----:B0-----:R-:W-:Y:S02]  /*0a10*/  IADD3 R9, P1, P3, -R14, UR6, R16 ;  /* 0x000000060e097c10 */ /* 0x001fe4000fb3e110 */
[----:B------:R-:W-:Y:S02]  /*0a20*/  SEL R16, R2, RZ, P0 ;  /* 0x000000ff02107207 */ /* 0x000fe40000000000 */
[----:B------:R-:W-:-:S02]  /*0a30*/  IADD3.X R6, PT, PT, ~R15, UR7, R17, P1, P3 ;  /* 0x000000070f067c10 */ /* 0x000fc40008fe6511 */
[----:B------:R-:W-:-:S04]  /*0a40*/  IADD3 R9, P0, PT, R9, R16, RZ ;  /* 0x0000001009097210 */ /* 0x000fc80007f1e0ff */
[----:B------:R-:W-:Y:S02]  /*0a50*/  IADD3.X R6, PT, PT, RZ, R6, RZ, P0, !PT ;  /* 0x00000006ff067210 */ /* 0x000fe400007fe4ff */
[----:B------:R-:W-:-:S04]  /*0a60*/  ISETP.GE.U32.AND P0, PT, R9, UR4, PT ;  /* 0x0000000409007c0c */ /* 0x000fc8000bf06070 */
[----:B------:R-:W-:-:S13]  /*0a70*/  ISETP.GE.U32.AND.EX P0, PT, R6, UR5, PT, P0 ;  /* 0x0000000506007c0c */ /* 0x000fda000bf06100 */
[----:B------:R-:W-:Y:S05]  /*0a80*/  @P0 BRA `(.L_x_35) ;  /* 0x0000000000380947 */ /* 0x000fea0003800000 */
[----:B------:R-:W0:Y:S01]  /*0a90*/  LDC R23, c[0x0][0x390] ;  /* 0x0000e400ff177b82 */ /* 0x000e220000000800 */
[----:B------:R-:W-:Y:S02]  /*0aa0*/  IMAD.MOV.U32 R16, RZ, RZ, R7 ;  /* 0x000000ffff107224 */ /* 0x000fe400078e0007 */
[----:B------:R-:W-:-:S07]  /*0ab0*/  IMAD.MOV.U32 R17, RZ, RZ, RZ ;  /* 0x000000ffff117224 */ /* 0x000fce00078e00ff */
.L_x_36:
[-C--:B0-----:R-:W-:Y:S02]  /*0ac0*/  IMAD R21, R6, R23.reuse, RZ ;  /* 0x0000001706157224 */ /* 0x081fe400078e02ff */
[----:B------:R-:W-:-:S04]  /*0ad0*/  IMAD.WIDE.U32 R18, R9, R23, R16 ;  /* 0x0000001709127225 */ /* 0x000fc800078e0010 */
[----:B------:R-:W-:Y:S01]  /*0ae0*/  IMAD.IADD R19, R19, 0x1, R21 ;  /* 0x0000000113137824 */ /* 0x000fe200078e0215 */
[----:B------:R-:W-:-:S04]  /*0af0*/  ISETP.GE.U32.AND P0, PT, R18, R12, PT ;  /* 0x0000000c1200720c */ /* 0x000fc80003f06070 */
[----:B------:R-:W-:-:S13]  /*0b00*/  ISETP.GE.U32.AND.EX P0, PT, R19, R13, PT, P0 ;  /* 0x0000000d1300720c */ /* 0x000fda0003f06100 */
[----:B------:R-:W-:Y:S05]  /*0b10*/  @P0 BRA `(.L_x_35) ;  /* 0x0000000000140947 */ /* 0x000fea0003800000 */
[----:B------:R-:W-:-:S05]  /*0b20*/  IADD3 R9, P0, PT, R2, R9, RZ ;  /* 0x0000000902097210 */ /* 0x000fca0007f1e0ff */
[----:B------:R-:W-:Y:S01]  /*0b30*/  IMAD.X R6, RZ, RZ, R6, P0 ;  /* 0x000000ffff067224 */ /* 0x000fe200000e0606 */
[----:B------:R-:W-:-:S04]  /*0b40*/  ISETP.GE.U32.AND P0, PT, R9, UR4, PT ;  /* 0x0000000409007c0c */ /* 0x000fc8000bf06070 */
[----:B------:R-:W-:-:S13]  /*0b50*/  ISETP.GE.U32.AND.EX P0, PT, R6, UR5, PT, P0 ;  /* 0x0000000506007c0c */ /* 0x000fda000bf06100 */
[----:B------:R-:W-:Y:S05]  /*0b60*/  @!P0 BRA `(.L_x_36) ;  /* 0xfffffffc00d48947 */ /* 0x000fea000383ffff */
.L_x_35:
[----:B------:R-:W-:Y:S05]  /*0b70*/  BSYNC.RECONVERGENT B0 ;  /* 0x0000000000007941 */ /* 0x000fea0003800200 */
.L_x_34:
[----:B------:R-:W-:Y:S01]  /*0b80*/  ISETP.GE.U32.AND P0, PT, R9, UR4, PT ;  /* 0x0000000409007c0c */ /* 0x000fe2000bf06070 */
[----:B------:R-:W-:Y:S03]  /*0b90*/  BSSY.RECONVERGENT B0, `(.L_x_37) ;  /* 0x000001b000007945 */ /* 0x000fe60003800200 */
[----:B------:R-:W-:-:S13]  /*0ba0*/  ISETP.GE.U32.AND.EX P0, PT, R6, UR5, PT, P0 ;  /* 0x0000000506007c0c */ /* 0x000fda000bf06100 */
[----:B------:R-:W-:Y:S05]  /*0bb0*/  @P0 BRA `(.L_x_38) ;  /* 0x0000000000600947 */ /* 0x000fea0003800000 */
.L_x_39:
[----:B------:R-:W0:Y:S01]  /*0bc0*/  LDCU.64 UR6, c[0x0][0x380] ;  /* 0x00007000ff0677ac */ /* 0x000e220008000a00 */
[----:B------:R-:W-:Y:S01]  /*0bd0*/  MOV R16, R8 ;  /* 0x0000000800107202 */ /* 0x000fe20000000f00 */
[----:B------:R-:W-:Y:S01]  /*0be0*/  IMAD.MOV.U32 R17, RZ, RZ, RZ ;  /* 0x000000ffff117224 */ /* 0x000fe200078e00ff */
[----:B------:R-:W1:Y:S01]  /*0bf0*/  LDCU UR8, c[0x0][0x3a0] ;  /* 0x00007400ff0877ac */ /* 0x000e620008000800 */
[----:B0-----:R-:W-:-:S04]  /*0c00*/  IADD3 R19, P0, PT, R9, -UR6, RZ ;  /* 0x8000000609137c10 */ /* 0x001fc8000ff1e0ff */
[----:B------:R-:W-:Y:S01]  /*0c10*/  IADD3.X R20, PT, PT, R6, ~UR7, RZ, P0, !PT ;  /* 0x8000000706147c10 */ /* 0x000fe200087fe4ff */
[----:B------:R-:W0:Y:S01]  /*0c20*/  LDCU.64 UR6, c[0x0][0x3c0] ;  /* 0x00007800ff0677ac */ /* 0x000e220008000a00 */
[----:B-1----:R-:W-:-:S04]  /*0c30*/  IMAD.WIDE.U32 R18, R19, UR8, R16 ;  /* 0x0000000813127c25 */ /* 0x002fc8000f8e0010 */
[----:B------:R-:W-:-:S04]  /*0c40*/  IMAD R17, R20, UR8, RZ ;  /* 0x0000000814117c24 */ /* 0x000fc8000f8e02ff */
[----:B------:R-:W-:Y:S02]  /*0c50*/  IMAD.IADD R17, R19, 0x1, R17 ;  /* 0x0000000113117824 */ /* 0x000fe400078e0211 */
[----:B------:R-:W-:-:S03]  /*0c60*/  IMAD.MOV.U32 R19, RZ, RZ, 0x1 ;  /* 0x00000001ff137424 */ /* 0x000fc600078e00ff */
[--C-:B------:R-:W-:Y:S02]  /*0c70*/  SHF.R.U64 R16, R18, 0x3, R17.reuse ;  /* 0x0000000312107819 */ /* 0x100fe40000001211 */
[----:B------:R-:W-:Y:S02]  /*0c80*/  SHF.R.U32.HI R17, RZ, 0x3, R17 ;  /* 0x00000003ff117819 */ /* 0x000fe40000011611 */
[----:B------:R-:W-:Y:S02]  /*0c90*/  LOP3.LUT R16, R16, 0xfffffffc, RZ, 0xc0, !PT ;  /* 0xfffffffc10107812 */ /* 0x000fe400078ec0ff */
[----:B------:R-:W-:Y:S02]  /*0ca0*/  LOP3.LUT R17, R17, 0x3, RZ, 0xc0, !PT ;  /* 0x0000000311117812 */ /* 0x000fe400078ec0ff */
[----:B0-----:R-:W-:Y:S02]  /*0cb0*/  IADD3 R16, P0, PT, R16, UR6, RZ ;  /* 0x0000000610107c10 */ /* 0x001fe4000ff1e0ff */
[----:B------:R-:W-:-:S02]  /*0cc0*/  SHF.L.W.U32 R19, R19, R18, RZ ;  /* 0x0000001213137219 */ /* 0x000fc40000000eff */
[----:B------:R-:W-:Y:S02]  /*0cd0*/  IADD3.X R17, PT, PT, R17, UR7, RZ, P0, !PT ;  /* 0x0000000711117c10 */ /* 0x000fe400087fe4ff */
[----:B------:R-:W-:-:S03]  /*0ce0*/  IADD3 R9, P0, PT, R2, R9, RZ ;  /* 0x0000000902097210 */ /* 0x000fc60007f1e0ff */
[----:B------:R0:W-:Y:S01]  /*0cf0*/  REDG.E.OR.STRONG.GPU desc[UR10][R16.64], R19 ;  /* 0x000000131000798e */ /* 0x0001e2000f12e10a */
[----:B------:R-:W-:Y:S02]  /*0d00*/  IADD3.X R6, PT, PT, RZ, R6, RZ, P0, !PT ;  /* 0x00000006ff067210 */ /* 0x000fe400007fe4ff */
[----:B------:R-:W-:-:S04]  /*0d10*/  ISETP.GE.U32.AND P0, PT, R9, UR4, PT ;  /* 0x0000000409007c0c */ /* 0x000fc8000bf06070 */
[----:B------:R-:W-:-:S13]  /*0d20*/  ISETP.GE.U32.AND.EX P0, PT, R6, UR5, PT, P0 ;  /* 0x0000000506007c0c */ /* 0x000fda000bf06100 */
[----:B0-----:R-:W-:Y:S05]  /*0d30*/  @!P0 BRA `(.L_x_39) ;  /* 0xfffffffc00a08947 */ /* 0x001fea000383ffff */
.L_x_38:
[----:B------:R-:W-:Y:S05]  /*0d40*/  BSYNC.RECONVERGENT B0 ;  /* 0x0000000000007941 */ /* 0x000fea0003800200 */
.L_x_37:
[----:B------:R-:W0:Y:S01]  /*0d50*/  LDCU.64 UR6, c[0x0][0x380] ;  /* 0x00007000ff0677ac */ /* 0x000e220008000a00 */
[----:B------:R-:W-:Y:S01]  /*0d60*/  ISETP.GT.U32.AND P0, PT, R14, R10, PT ;  /* 0x0000000a0e00720c */ /* 0x000fe20003f04070 */
[----:B------:R-:W-:Y:S03]  /*0d70*/  BSSY.RECONVERGENT B0, `(.L_x_40) ;  /* 0x0000018000007945 */ /* 0x000fe60003800200 */
[----:B------:R-:W-:-:S04]  /*0d80*/  ISETP.GT.U32.AND.EX P0, PT, R15, R11, PT, P0 ;  /* 0x0000000b0f00720c */ /* 0x000fc80003f04100 */
[----:B------:R-:W-:Y:S02]  /*0d90*/  SEL R17, R2, RZ, P0 ;  /* 0x000000ff02117207 */ /* 0x000fe40000000000 */
[----:B0-----:R-:W-:-:S04]  /*0da0*/  IADD3 R6, P1, P3, -R14, UR6, R10 ;  /* 0x000000060e067c10 */ /* 0x001fc8000fb3e10a */
[----:B------:R-:W-:Y:S02]  /*0db0*/  IADD3.X R9, PT, PT, ~R15, UR7, R11, P1, P3 ;  /* 0x000000070f097c10 */ /* 0x000fe40008fe650b */
[----:B------:R-:W-:-:S05]  /*0dc0*/  IADD3 R11, P0, PT, R6, R17, RZ ;  /* 0x00000011060b7210 */ /* 0x000fca0007f1e0ff */
[----:B------:R-:W-:Y:S01]  /*0dd0*/  IMAD.X R9, RZ, RZ, R9, P0 ;  /* 0x000000ffff097224 */ /* 0x000fe200000e0609 */
[----:B------:R-:W-:-:S04]  /*0de0*/  ISETP.GE.U32.AND P0, PT, R11, UR4, PT ;  /* 0x000000040b007c0c */ /* 0x000fc8000bf06070 */
[----:B------:R-:W-:-:S13]  /*0df0*/  ISETP.GE.U32.AND.EX P0, PT, R9, UR5, PT, P0 ;  /* 0x0000000509007c0c */ /* 0x000fda000bf06100 */
[----:B------:R-:W-:Y:S05]  /*0e00*/  @P0 BRA `(.L_x_41) ;  /* 0x0000000000380947 */ /* 0x000fea0003800000 */
[----:B------:R-:W0:Y:S01]  /*0e10*/  LDC R10, c[0x0][0x390] ;  /* 0x0000e400ff0a7b82 */ /* 0x000e220000000800 */
[----:B------:R-:W-:-:S05]  /*0e20*/  IADD3 R6, P0, PT, R7, 0x2, RZ ;  /* 0x0000000207067810 */ /* 0x000fca0007f1e0ff */
[----:B------:R-:W-:-:S08]  /*0e30*/  IMAD.X R7, RZ, RZ, RZ, P0 ;  /* 0x000000ffff077224 */ /* 0x000fd000000e06ff */
.L_x_42:
[-C--:B0-----:R-:W-:Y:S02]  /*0e40*/  IMAD R19, R9, R10.reuse, RZ ;  /* 0x0000000a09137224 */ /* 0x081fe400078e02ff */
[----:B------:R-:W-:-:S04]  /*0e50*/  IMAD.WIDE.U32 R16, R11, R10, R6 ;  /* 0x0000000a0b107225 */ /* 0x000fc800078e0006 */
[----:B------:R-:W-:Y:S01]  /*0e60*/  IMAD.IADD R17, R17, 0x1, R19 ;  /* 0x0000000111117824 */ /* 0x000fe200078e0213 */
[----:B------:R-:W-:-:S04]  /*0e70*/  ISETP.GE.U32.AND P0, PT, R16, R12, PT ;  /* 0x0000000c1000720c */ /* 0x000fc80003f06070 */
[----:B------:R-:W-:-:S13]  /*0e80*/  ISETP.GE.U32.AND.EX P0, PT, R17, R13, PT, P0 ;  /* 0x0000000d1100720c */ /* 0x000fda0003f06100 */
[----:B------:R-:W-:Y:S05]  /*0e90*/  @P0 BRA `(.L_x_41) ;  /* 0x0000000000140947 */ /* 0x000fea0003800000 */
[----:B------:R-:W-:-:S04]  /*0ea0*/  IADD3 R11, P0, PT, R2, R11, RZ ;  /* 0x0000000b020b7210 */ /* 0x000fc80007f1e0ff */
[----:B------:R-:W-:Y:S02]  /*0eb0*/  IADD3.X R9, PT, PT, RZ, R9, RZ, P0, !PT ;  /* 0x00000009ff097210 */ /* 0x000fe400007fe4ff */
[----:B------:R-:W-:-:S04]  /*0ec0*/  ISETP.GE.U32.AND P0, PT, R11, UR4, PT ;  /* 0x000000040b007c0c */ /* 0x000fc8000bf06070 */
[----:B------:R-:W-:-:S13]  /*0ed0*/  ISETP.GE.U32.AND.EX P0, PT, R9, UR5, PT, P0 ;  /* 0x0000000509007c0c */ /* 0x000fda000bf06100 */
[----:B------:R-:W-:Y:S05]  /*0ee0*/  @!P0 BRA `(.L_x_42) ;  /* 0xfffffffc00d48947 */ /* 0x000fea000383ffff */
.L_x_41:
[----:B------:R-:W-:Y:S05]  /*0ef0*/  BSYNC.RECONVERGENT B0 ;  /* 0x0000000000007941 */ /* 0x000fea0003800200 */
.L_x_40:
[----:B------:R-:W-:Y:S01]  /*0f00*/  ISETP.GE.U32.AND P0, PT, R11, UR4, PT ;  /* 0x000000040b007c0c */ /* 0x000fe2000bf06070 */
[----:B------:R-:W-:Y:S03]  /*0f10*/  BSSY.RECONVERGENT B0, `(.L_x_43) ;  /* 0x000001b000007945 */ /* 0x000fe60003800200 */
[----:B------:R-:W-:-:S13]  /*0f20*/  ISETP.GE.U32.AND.EX P0, PT, R9, UR5, PT, P0 ;  /* 0x0000000509007c0c */ /* 0x000fda000bf06100 */
[----:B------:R-:W-:Y:S05]  /*0f30*/  @P0 BRA `(.L_x_44) ;  /* 0x0000000000600947 */ /* 0x000fea0003800000 */
.L_x_45:
[----:B------:R-:W0:Y:S01]  /*0f40*/  LDCU.64 UR6, c[0x0][0x380] ;  /* 0x00007000ff0677ac */ /* 0x000e220008000a00 */
[----:B------:R-:W-:Y:S02]  /*0f50*/  IMAD.MOV.U32 R6, RZ, RZ, R8 ;  /* 0x000000ffff067224 */ /* 0x000fe400078e0008 */
[----:B------:R-:W-:Y:S02]  /*0f60*/  HFMA2 R19, -RZ, RZ, 0, 5.9604644775390625e-08 ;  /* 0x00000001ff137431 */ /* 0x000fe400000001ff */
[----:B------:R-:W-:Y:S01]  /*0f70*/  IMAD.MOV.U32 R7, RZ, RZ, RZ ;  /* 0x000000ffff077224 */ /* 0x000fe200078e00ff */
[----:B------:R-:W1:Y:S01]  /*0f80*/  LDCU UR8, c[0x0][0x3a0] ;  /* 0x00007400ff0877ac */ /* 0x000e620008000800 */
[----:B0-----:R-:W-:-:S04]  /*0f90*/  IADD3 R17, P0, PT, R11, -UR6, RZ ;  /* 0x800000060b117c10 */ /* 0x001fc8000ff1e0ff */
[----:B------:R-:W-:Y:S01]  /*0fa0*/  IADD3.X R10, PT, PT, R9, ~UR7, RZ, P0, !PT ;  /* 0x80000007090a7c10 */ /* 0x000fe200087fe4ff */
[----:B------:R-:W0:Y:S01]  /*0fb0*/  LDCU.64 UR6, c[0x0][0x3c8] ;  /* 0x00007900ff0677ac */ /* 0x000e220008000a00 */
[----:B-1----:R-:W-:-:S04]  /*0fc0*/  IMAD.WIDE.U32 R6, R17, UR8, R6 ;  /* 0x0000000811067c25 */ /* 0x002fc8000f8e0006 */
[----:B------:R-:W-:-:S04]  /*0fd0*/  IMAD R17, R10, UR8, RZ ;  /* 0x000000080a117c24 */ /* 0x000fc8000f8e02ff */
[----:B------:R-:W-:-:S05]  /*0fe0*/  IMAD.IADD R7, R7, 0x1, R17 ;  /* 0x0000000107077824 */ /* 0x000fca00078e0211 */
[--C-:B------:R-:W-:Y:S02]  /*0ff0*/  SHF.R.U64 R16, R6, 0x3, R7.reuse ;  /* 0x0000000306107819 */ /* 0x100fe40000001207 */
[----:B------:R-:W-:Y:S02]  /*1000*/  SHF.R.U32.HI R7, RZ, 0x3, R7 ;  /* 0x00000003ff077819 */ /* 0x000fe40000011607 */
[----:B------:R-:W-:Y:S02]  /*1010*/  LOP3.LUT R16, R16, 0xfffffffc, RZ, 0xc0, !PT ;  /* 0xfffffffc10107812 */ /* 0x000fe400078ec0ff */
[----:B------:R-:W-:Y:S02]  /*1020*/  LOP3.LUT R7, R7, 0x3, RZ, 0xc0, !PT ;  /* 0x0000000307077812 */ /* 0x000fe400078ec0ff */
[----:B0-----:R-:W-:-:S04]  /*1030*/  IADD3 R16, P0, PT, R16, UR6, RZ ;  /* 0x0000000610107c10 */ /* 0x001fc8000ff1e0ff */
[----:B------:R-:W-:Y:S02]  /*1040*/  IADD3.X R17, PT, PT, R7, UR7, RZ, P0, !PT ;  /* 0x0000000707117c10 */ /* 0x000fe400087fe4ff */
[----:B------:R-:W-:Y:S02]  /*1050*/  IADD3 R11, P0, PT, R2, R11, RZ ;  /* 0x0000000b020b7210 */ /* 0x000fe40007f1e0ff */
[----:B------:R-:W-:-:S03]  /*1060*/  SHF.L.W.U32 R7, R19, R6, RZ ;  /* 0x0000000613077219 */ /* 0x000fc60000000eff */
[----:B------:R-:W-:Y:S01]  /*1070*/  IMAD.X R9, RZ, RZ, R9, P0 ;  /* 0x000000ffff097224 */ /* 0x000fe200000e0609 */
[----:B------:R-:W-:Y:S01]  /*1080*/  ISETP.GE.U32.AND P0, PT, R11, UR4, PT ;  /* 0x000000040b007c0c */ /* 0x000fe2000bf06070 */
[----:B------:R0:W-:Y:S03]  /*1090*/  REDG.E.OR.STRONG.GPU desc[UR10][R16.64], R7 ;  /* 0x000000071000798e */ /* 0x0001e6000f12e10a */
[----:B------:R-:W-:-:S13]  /*10a0*/  ISETP.GE.U32.AND.EX P0, PT, R9, UR5, PT, P0 ;  /* 0x0000000509007c0c */ /* 0x000fda000bf06100 */
[----:B0-----:R-:W-:Y:S05]  /*10b0*/  @!P0 BRA `(.L_x_45) ;  /* 0xfffffffc00a08947 */ /* 0x001fea000383ffff */
.L_x_44:
[----:B------:R-:W-:Y:S05]  /*10c0*/  BSYNC.RECONVERGENT B0 ;  /* 0x0000000000007941 */ /* 0x000fea0003800200 */
.L_x_43:
[----:B------:R-:W0:Y:S01]  /*10d0*/  LDCU UR6, c[0x0][0x3a0] ;  /* 0x00007400ff0677ac */ /* 0x000e220008000800 */
[----:B------:R-:W-:-:S05]  /*10e0*/  VIADD R8, R8, 0x1 ;  /* 0x0000000108087836 */ /* 0x000fca0000000000 */
[----:B0-----:R-:W-:-:S13]  /*10f0*/  ISETP.NE.AND P0, PT, R8, UR6, PT ;  /* 0x0000000608007c0c */ /* 0x001fda000bf05270 */
[----:B------:R-:W-:Y:S05]  /*1100*/  @P0 BRA `(.L_x_46) ;  /* 0xfffffff000a80947 */ /* 0x000fea000383ffff */
[----:B------:R-:W-:Y:S05]  /*1110*/  @!P2 BRA `(.L_x_47) ;  /* 0xffffffec00fca947 */ /* 0x000fea000383ffff */
[----:B------:R-:W-:Y:S05]  /*1120*/  EXIT ;  /* 0x000000000000794d */ /* 0x000fea0003800000 */
        .weak           $__internal_2_$__cuda_sm20_rem_u64
        .type           $__internal_2_$__cuda_sm20_rem_u64,@function
        .size           $__internal_2_$__cuda_sm20_rem_u64,(.L_x_51 - $__internal_2_$__cuda_sm20_rem_u64)
$__internal_2_$__cuda_sm20_rem_u64:
[----:B------:R-:W-:Y:S01]  /*1130*/  IMAD.MOV.U32 R22, RZ, RZ, R2 ;  /* 0x000000ffff167224 */ /* 0x000fe200078e0002 */
[----:B------:R-:W-:-:S04]  /*1140*/  MOV R23, R5 ;  /* 0x0000000500177202 */ /* 0x000fc80000000f00 */
[----:B------:R-:W0:Y:S08]  /*1150*/  I2F.U64.RP R11, R22 ;  /* 0x00000016000b7312 */ /* 0x000e300000309000 */
[----:B0-----:R-:W0:Y:S02]  /*1160*/  MUFU.RCP R11, R11 ;  /* 0x0000000b000b7308 */ /* 0x001e240000001000 */
[----:B0-----:R-:W-:-:S06]  /*1170*/  VIADD R18, R11, 0x1ffffffe ;  /* 0x1ffffffe0b127836 */ /* 0x001fcc0000000000 */
[----:B------:R-:W0:Y:S02]  /*1180*/  F2I.U64.TRUNC R18, R18 ;  /* 0x0000001200127311 */ /* 0x000e24000020d800 */
[----:B0-----:R-:W-:-:S04]  /*1190*/  IMAD.WIDE.U32 R20, R18, R2, RZ ;  /* 0x0000000212147225 */ /* 0x001fc800078e00ff */
[----:B------:R-:W-:Y:S01]  /*11a0*/  IMAD R21, R18, R5, R21 ;  /* 0x0000000512157224 */ /* 0x000fe200078e0215 */
[----:B------:R-:W-:-:S03]  /*11b0*/  IADD3 R25, P0, PT, RZ, -R20, RZ ;  /* 0x80000014ff197210 */ /* 0x000fc60007f1e0ff */
[----:B------:R-:W-:Y:S02]  /*11c0*/  IMAD R21, R19, R2, R21 ;  /* 0x0000000213157224 */ /* 0x000fe400078e0215 */
[----:B------:R-:W-:-:S04]  /*11d0*/  IMAD.HI.U32 R20, R18, R25, RZ ;  /* 0x0000001912147227 */ /* 0x000fc800078e00ff */
[----:B------:R-:W-:Y:S02]  /*11e0*/  IMAD.X R27, RZ, RZ, ~R21, P0 ;  /* 0x000000ffff1b7224 */ /* 0x000fe400000e0e15 */
[----:B------:R-:W-:Y:S02]  /*11f0*/  IMAD.MOV.U32 R21, RZ, RZ, R18 ;  /* 0x000000ffff157224 */ /* 0x000fe400078e0012 */
[-C--:B------:R-:W-:Y:S02]  /*1200*/  IMAD R23, R19, R27.reuse, RZ ;  /* 0x0000001b13177224 */ /* 0x080fe400078e02ff */
[----:B------:R-:W-:-:S04]  /*1210*/  IMAD.WIDE.U32 R20, P0, R18, R27, R20 ;  /* 0x0000001b12147225 */ /* 0x000fc80007800014 */
[----:B------:R-:W-:-:S04]  /*1220*/  IMAD.HI.U32 R11, R19, R27, RZ ;  /* 0x0000001b130b7227 */ /* 0x000fc800078e00ff */
[----:B------:R-:W-:Y:S01]  /*1230*/  IMAD.HI.U32 R20, P1, R19, R25, R20 ;  /* 0x0000001913147227 */ /* 0x000fe20007820014 */
[----:B------:R-:W-:-:S04]  /*1240*/  IADD3.X R11, PT, PT, R11, R19, RZ, P0, !PT ;  /* 0x000000130b0b7210 */ /* 0x000fc800007fe4ff */
[----:B------:R-:W-:-:S04]  /*1250*/  IADD3 R21, P3, PT, R23, R20, RZ ;  /* 0x0000001417157210 */ /* 0x000fc80007f7e0ff */
[----:B------:R-:W-:Y:S01]  /*1260*/  IADD3.X R11, PT, PT, RZ, RZ, R11, P3, P1 ;  /* 0x000000ffff0b7210 */ /* 0x000fe20001fe240b */
[----:B------:R-:W-:-:S04]  /*1270*/  IMAD.WIDE.U32 R18, R21, R2, RZ ;  /* 0x0000000215127225 */ /* 0x000fc800078e00ff */
[----:B------:R-:W-:Y:S01]  /*1280*/  IMAD R19, R21, R5, R19 ;  /* 0x0000000515137224 */ /* 0x000fe200078e0213 */
[----:B------:R-:W-:-:S03]  /*1290*/  IADD3 R23, P0, PT, RZ, -R18, RZ ;  /* 0x80000012ff177210 */ /* 0x000fc60007f1e0ff */
[----:B------:R-:W-:Y:S02]  /*12a0*/  IMAD R19, R11, R2, R19 ;  /* 0x000000020b137224 */ /* 0x000fe400078e0213 */
[----:B------:R-:W-:-:S04]  /*12b0*/  IMAD.HI.U32 R20, R21, R23, RZ ;  /* 0x0000001715147227 */ /* 0x000fc800078e00ff */
[----:B------:R-:W-:Y:S02]  /*12c0*/  IMAD.X R18, RZ, RZ, ~R19, P0 ;  /* 0x000000ffff127224 */ /* 0x000fe400000e0e13 */
[----:B------:R-:W-:Y:S02]  /*12d0*/  IMAD.MOV.U32 R19, RZ, RZ, RZ ;  /* 0x000000ffff137224 */ /* 0x000fe400078e00ff */
        /* <DEDUP_REMOVED lines=8> */
[----:B------:R-:W-:-:S04]  /*1360*/  IMAD.WIDE.U32 R18, R21, R9, R18 ;  /* 0x0000000915127225 */ /* 0x000fc800078e0012 */
[C---:B------:R-:W-:Y:S02]  /*1370*/  IMAD R21, R11.reuse, R9, RZ ;  /* 0x000000090b157224 */ /* 0x040fe400078e02ff */
[----:B------:R-:W-:-:S04]  /*1380*/  IMAD.HI.U32 R18, P0, R11, R10, R18 ;  /* 0x0000000a0b127227 */ /* 0x000fc80007800012 */
[----:B------:R-:W-:Y:S01]  /*1390*/  IMAD.HI.U32 R11, R11, R9, RZ ;  /* 0x000000090b0b7227 */ /* 0x000fe200078e00ff */
[----:B------:R-:W-:-:S04]  /*13a0*/  IADD3 R21, P1, PT, R21, R18, RZ ;  /* 0x0000001215157210 */ /* 0x000fc80007f3e0ff */
[----:B------:R-:W-:Y:S01]  /*13b0*/  IADD3.X R11, PT, PT, R11, RZ, RZ, P0, !PT ;  /* 0x000000ff0b0b7210 */ /* 0x000fe200007fe4ff */
[----:B------:R-:W-:-:S04]  /*13c0*/  IMAD.WIDE.U32 R18, R21, R2, RZ ;  /* 0x0000000215127225 */ /* 0x000fc800078e00ff */
[----:B------:R-:W-:Y:S02]  /*13d0*/  IMAD.X R11, RZ, RZ, R11, P1 ;  /* 0x000000ffff0b7224 */ /* 0x000fe400008e060b */
[----:B------:R-:W-:Y:S01]  /*13e0*/  IMAD R21, R21, R5, R19 ;  /* 0x0000000515157224 */ /* 0x000fe200078e0213 */
[----:B------:R-:W-:-:S03]  /*13f0*/  IADD3 R19, P1, PT, -R18, R10, RZ ;  /* 0x0000000a12137210 */ /* 0x000fc60007f3e1ff */
[-C--:B------:R-:W-:Y:S01]  /*1400*/  IMAD R10, R11, R2.reuse, R21 ;  /* 0x000000020b0a7224 */ /* 0x080fe200078e0215 */
[----:B------:R-:W-:-:S03]  /*1410*/  ISETP.GE.U32.AND P0, PT, R19, R2, PT ;  /* 0x000000021300720c */ /* 0x000fc60003f06070 */
[----:B------:R-:W-:Y:S01]  /*1420*/  IMAD.X R18, R9, 0x1, ~R10, P1 ;  /* 0x0000000109127824 */ /* 0x000fe200008e0e0a */
[----:B------:R-:W-:-:S04]  /*1430*/  IADD3 R11, P1, PT, -R2, R19, RZ ;  /* 0x00000013020b7210 */ /* 0x000fc80007f3e1ff */
[C---:B------:R-:W-:Y:S01]  /*1440*/  ISETP.GE.U32.AND.EX P0, PT, R18.reuse, R5, PT, P0 ;  /* 0x000000051200720c */ /* 0x040fe20003f06100 */
[----:B------:R-:W-:Y:S01]  /*1450*/  IMAD.X R10, R18, 0x1, ~R5, P1 ;  /* 0x00000001120a7824 */ /* 0x000fe200008e0e05 */
[----:B------:R-:W-:Y:S02]  /*1460*/  ISETP.NE.U32.AND P1, PT, R2, RZ, PT ;  /* 0x000000ff0200720c */ /* 0x000fe40003f25070 */
[----:B------:R-:W-:Y:S02]  /*1470*/  SEL R11, R11, R19, P0 ;  /* 0x000000130b0b7207 */ /* 0x000fe40000000000 */
[----:B------:R-:W-:Y:S02]  /*1480*/  SEL R10, R10, R18, P0 ;  /* 0x000000120a0a7207 */ /* 0x000fe40000000000 */
[----:B------:R-:W-:Y:S02]  /*1490*/  ISETP.GE.U32.AND P0, PT, R11, R2, PT ;  /* 0x000000020b00720c */ /* 0x000fe40003f06070 */
[----:B------:R-:W-:-:S02]  /*14a0*/  IADD3 R9, P3, PT, -R2, R11, RZ ;  /* 0x0000000b02097210 */ /* 0x000fc40007f7e1ff */
[----:B------:R-:W-:Y:S02]  /*14b0*/  ISETP.GE.U32.AND.EX P0, PT, R10, R5, PT, P0 ;  /* 0x000000050a00720c */ /* 0x000fe40003f06100 */
[-C--:B------:R-:W-:Y:S02]  /*14c0*/  IADD3.X R18, PT, PT, ~R5, R10.reuse, RZ, P3, !PT ;  /* 0x0000000a05127210 */ /* 0x080fe40001ffe5ff */
[----:B------:R-:W-:Y:S01]  /*14d0*/  SEL R9, R9, R11, P0 ;  /* 0x0000000b09097207 */ /* 0x000fe20000000000 */
[----:B------:R-:W-:Y:S01]  /*14e0*/  IMAD.MOV.U32 R11, RZ, RZ, 0x0 ;  /* 0x00000000ff0b7424 */ /* 0x000fe200078e00ff */
[----:B------:R-:W-:Y:S01]  /*14f0*/  SEL R18, R18, R10, P0 ;  /* 0x0000000a12127207 */ /* 0x000fe20000000000 */
[----:B------:R-:W-:Y:S01]  /*1500*/  IMAD.MOV.U32 R10, RZ, RZ, R6 ;  /* 0x000000ffff0a7224 */ /* 0x000fe200078e0006 */
[----:B------:R-:W-:-:S04]  /*1510*/  ISETP.NE.AND.EX P1, PT, R5, RZ, PT, P1 ;  /* 0x000000ff0500720c */ /* 0x000fc80003f25310 */
[----:B------:R-:W-:Y:S02]  /*1520*/  SEL R9, R9, 0xffffffff, P1 ;  /* 0xffffffff09097807 */ /* 0x000fe40000800000 */
[----:B------:R-:W-:Y:S01]  /*1530*/  SEL R18, R18, 0xffffffff, P1 ;  /* 0xffffffff12127807 */ /* 0x000fe20000800000 */
[----:B------:R-:W-:Y:S06]  /*1540*/  RET.REL.NODEC R10 `(sieve_wheel_primes) ;  /* 0xffffffe80aac7950 */ /* 0x000fec0003c3ffff */
.L_x_48:
        /* <DEDUP_REMOVED lines=11> */
.L_x_51:


//--------------------- .nv.shared.twin_sum_wheel --------------------------
	.section	.nv.shared.twin_sum_wheel,"aw",@nobits
	.sectionflags	@""
	.align	8
.nv.shared.twin_sum_wheel:
	.zero		1152


//--------------------- .nv.shared.reserved.0     --------------------------
	.section	.nv.shared.reserved.0,"aw",@nobits
	.weak		__nv_reservedSMEM_offset_0_alias
	.size		__nv_reservedSMEM_offset_0_alias, 0, 64
	.other		__nv_reservedSMEM_offset_0_alias,@"STO_CUDA_RESERVED_SHARED STV_DEFAULT"
__nv_reservedSMEM_offset_0_alias:
	.zero		0
	.zero		64


//--------------------- .nv.constant0.twin_sum_wheel --------------------------
	.section	.nv.constant0.twin_sum_wheel,"a",@progbits
	.sectionflags	@""
	.align	4
.nv.constant0.twin_sum_wheel:
	.zero		976


//--------------------- .nv.constant0.sieve_wheel_primes --------------------------
	.section	.nv.constant0.sieve_wheel_primes,"a",@progbits
	.sectionflags	@""
	.align	4
.nv.constant0.sieve_wheel_primes:
	.zero		976


//--------------------- SYMBOLS --------------------------

	.type		.nv.reservedSmem.offset0,@object
	.size		.nv.reservedSmem.offset0,0x4
	.type		.nv.reservedSmem.cap,@object
	.size		.nv.reservedSmem.cap,0x4
